//
// Generated by NVIDIA NVVM Compiler
//
// Compiler Build ID: CL-36424714
// Cuda compilation tools, release 13.0, V13.0.88
// Based on NVVM 20.0.0
//

.version 9.0
.target sm_100
.address_size 64

	// .globl	_Z10randomMovePiiy
.global .align 4 .b8 precalc_xorwow_matrix[102400];
.global .align 4 .b8 precalc_xorwow_offset_matrix[102400];
.global .align 4 .b8 mrg32k3aM1[2304];
.global .align 4 .b8 mrg32k3aM2[2304];
.global .align 4 .b8 mrg32k3aM1SubSeq[2016];
.global .align 4 .b8 mrg32k3aM2SubSeq[2016];
.global .align 4 .b8 mrg32k3aM1Seq[2304];
.global .align 4 .b8 mrg32k3aM2Seq[2304];
.const .align 8 .b8 __cr_lgamma_table[72];

.visible .entry _Z10randomMovePiiy(
	.param .u64 .ptr .align 1 _Z10randomMovePiiy_param_0,
	.param .u32 _Z10randomMovePiiy_param_1,
	.param .u64 _Z10randomMovePiiy_param_2
)
{
	.reg .pred 	%p<7>;
	.reg .b32 	%r<37>;
	.reg .b64 	%rd<11>;

	ld.param.u64 	%rd6, [_Z10randomMovePiiy_param_0];
	ld.param.u32 	%r4, [_Z10randomMovePiiy_param_1];
	ld.param.u64 	%rd7, [_Z10randomMovePiiy_param_2];
	mov.u32 	%r5, %ctaid.x;
	mov.u32 	%r6, %ntid.x;
	mul.lo.s32 	%r7, %r5, %r6;
	mov.u32 	%r8, %tid.x;
	neg.s32 	%r9, %r8;
	setp.ne.s32 	%p1, %r7, %r9;
	@%p1 bra 	$L__BB0_6;
	cvt.u32.u64 	%r10, %rd7;
	xor.b32  	%r11, %r10, -1429050551;
	mul.lo.s32 	%r12, %r11, 1099087573;
	{ .reg .b32 tmp; mov.b64 {tmp, %r13}, %rd7; }
	xor.b32  	%r14, %r13, -136515619;
	add.s32 	%r15, %r12, 123456789;
	add.s32 	%r16, %r12, 5783321;
	shr.u32 	%r17, %r15, 2;
	xor.b32  	%r18, %r17, %r15;
	shl.b32 	%r19, %r16, 4;
	shl.b32 	%r20, %r18, 1;
	xor.b32  	%r21, %r19, %r20;
	xor.b32  	%r22, %r21, %r16;
	xor.b32  	%r23, %r22, %r18;
	mad.lo.s32 	%r24, %r14, -1703105765, %r12;
	add.s32 	%r25, %r24, %r23;
	add.s32 	%r27, %r25, 6977678;
	mul.hi.u32 	%r28, %r27, -1431655765;
	shr.u32 	%r29, %r28, 1;
	mul.lo.s32 	%r30, %r29, 3;
	sub.s32 	%r1, %r27, %r30;
	cvta.to.global.u64 	%rd1, %rd6;
	mov.u32 	%r36, %r1;
$L__BB0_2:
	mul.lo.s32 	%r31, %r36, 3;
	mul.wide.u32 	%rd8, %r31, 4;
	add.s64 	%rd2, %rd1, %rd8;
	ld.global.u32 	%r32, [%rd2];
	setp.eq.s32 	%p2, %r32, 0;
	@%p2 bra 	$L__BB0_3;
	bra.uni 	$L__BB0_5;
$L__BB0_3:
	add.s64 	%rd10, %rd2, 8;
	ld.global.u32 	%r34, [%rd2+8];
	setp.ne.s32 	%p5, %r34, 0;
	@%p5 bra 	$L__BB0_7;
$L__BB0_4:
	st.global.u32 	[%rd10], %r4;
	bra.uni 	$L__BB0_6;
$L__BB0_5:
	add.s32 	%r33, %r36, 1;
	setp.eq.s32 	%p3, %r33, 3;
	selp.b32 	%r36, 0, %r33, %p3;
	setp.ne.s32 	%p4, %r36, %r1;
	@%p4 bra 	$L__BB0_2;
$L__BB0_6:
	ret;
$L__BB0_7:
	add.s64 	%rd9, %rd2, 4;
	ld.global.u32 	%r35, [%rd2+4];
	setp.eq.s32 	%p6, %r35, 0;
	selp.b64 	%rd10, %rd9, %rd2, %p6;
	bra.uni 	$L__BB0_4;

}
	// .globl	_Z13lookaheadMovePii
.visible .entry _Z13lookaheadMovePii(
	.param .u64 .ptr .align 1 _Z13lookaheadMovePii_param_0,
	.param .u32 _Z13lookaheadMovePii_param_1
)
{
	.reg .pred 	%p<98>;
	.reg .b16 	%rs<85>;
	.reg .b32 	%r<85>;
	.reg .b64 	%rd<27>;

	ld.param.u64 	%rd19, [_Z13lookaheadMovePii_param_0];
	ld.param.u32 	%r16, [_Z13lookaheadMovePii_param_1];
	cvta.to.global.u64 	%rd1, %rd19;
	mov.u32 	%r17, %ctaid.x;
	mov.u32 	%r18, %ntid.x;
	mul.lo.s32 	%r19, %r17, %r18;
	mov.u32 	%r20, %tid.x;
	neg.s32 	%r21, %r20;
	setp.ne.s32 	%p1, %r19, %r21;
	@%p1 bra 	$L__BB1_52;
	sub.s32 	%r1, 3, %r16;
	add.s64 	%rd2, %rd1, 16;
	add.s64 	%rd3, %rd1, 32;
	add.s64 	%rd26, %rd1, 8;
	add.s64 	%rd5, %rd1, 24;
	ld.global.u32 	%r22, [%rd1+8];
	setp.eq.s32 	%p2, %r22, 0;
	mov.u64 	%rd23, %rd26;
	@%p2 bra 	$L__BB1_4;
	add.s64 	%rd23, %rd1, 4;
	ld.global.u32 	%r23, [%rd1+4];
	setp.eq.s32 	%p3, %r23, 0;
	@%p3 bra 	$L__BB1_4;
	ld.global.u32 	%r24, [%rd1];
	setp.ne.s32 	%p4, %r24, 0;
	mov.u64 	%rd23, %rd1;
	@%p4 bra 	$L__BB1_26;
$L__BB1_4:
	st.global.u32 	[%rd23], %r1;
	ld.global.u32 	%r2, [%rd1];
	setp.ne.s32 	%p5, %r2, %r1;
	mov.b16 	%rs65, 0;
	@%p5 bra 	$L__BB1_7;
	ld.global.u32 	%r25, [%rd1+4];
	setp.ne.s32 	%p6, %r25, %r1;
	@%p6 bra 	$L__BB1_7;
	ld.global.u32 	%r26, [%rd26];
	setp.eq.s32 	%p7, %r26, %r1;
	selp.u16 	%rs65, 1, 0, %p7;
$L__BB1_7:
	ld.global.u32 	%r3, [%rd1+12];
	setp.ne.s32 	%p8, %r3, %r1;
	@%p8 bra 	$L__BB1_10;
	ld.global.u32 	%r27, [%rd2];
	setp.ne.s32 	%p9, %r27, %r1;
	@%p9 bra 	$L__BB1_10;
	ld.global.u32 	%r28, [%rd1+20];
	setp.eq.s32 	%p10, %r28, %r1;
	selp.b16 	%rs65, 1, %rs65, %p10;
$L__BB1_10:
	ld.global.u32 	%r4, [%rd5];
	setp.ne.s32 	%p11, %r4, %r1;
	mov.u16 	%rs66, %rs65;
	@%p11 bra 	$L__BB1_13;
	ld.global.u32 	%r29, [%rd1+28];
	setp.ne.s32 	%p12, %r29, %r1;
	mov.b16 	%rs66, 1;
	@%p12 bra 	$L__BB1_13;
	ld.global.u32 	%r30, [%rd3];
	setp.eq.s32 	%p13, %r30, %r1;
	selp.b16 	%rs65, 1, %rs65, %p13;
$L__BB1_13:
	setp.eq.s32 	%p14, %r3, %r1;
	setp.eq.s32 	%p15, %r2, %r1;
	selp.b16 	%rs47, %rs66, %rs65, %p15;
	selp.b16 	%rs69, %rs47, %rs65, %p14;
	ld.global.u32 	%r31, [%rd1+4];
	setp.ne.s32 	%p16, %r31, %r1;
	@%p16 bra 	$L__BB1_16;
	ld.global.u32 	%r32, [%rd2];
	setp.ne.s32 	%p17, %r32, %r1;
	@%p17 bra 	$L__BB1_16;
	ld.global.u32 	%r33, [%rd1+28];
	setp.eq.s32 	%p18, %r33, %r1;
	selp.b16 	%rs69, 1, %rs69, %p18;
$L__BB1_16:
	ld.global.u32 	%r5, [%rd26];
	setp.ne.s32 	%p19, %r5, %r1;
	@%p19 bra 	$L__BB1_19;
	ld.global.u32 	%r34, [%rd1+20];
	setp.ne.s32 	%p20, %r34, %r1;
	@%p20 bra 	$L__BB1_19;
	ld.global.u32 	%r35, [%rd3];
	setp.eq.s32 	%p21, %r35, %r1;
	selp.b16 	%rs69, 1, %rs69, %p21;
$L__BB1_19:
	setp.ne.s32 	%p22, %r2, %r1;
	@%p22 bra 	$L__BB1_22;
	ld.global.u32 	%r36, [%rd2];
	setp.ne.s32 	%p23, %r36, %r1;
	@%p23 bra 	$L__BB1_22;
	ld.global.u32 	%r37, [%rd3];
	setp.eq.s32 	%p24, %r37, %r1;
	selp.b16 	%rs69, 1, %rs69, %p24;
$L__BB1_22:
	setp.ne.s32 	%p25, %r5, %r1;
	@%p25 bra 	$L__BB1_50;
	ld.global.u32 	%r38, [%rd2];
	setp.ne.s32 	%p26, %r38, %r1;
	@%p26 bra 	$L__BB1_50;
	setp.ne.s32 	%p28, %r4, %r1;
	and.b16  	%rs49, %rs69, 255;
	setp.eq.s16 	%p29, %rs49, 0;
	and.pred  	%p30, %p28, %p29;
	@%p30 bra 	$L__BB1_25;
	bra.uni 	$L__BB1_51;
$L__BB1_25:
	mov.b32 	%r39, 0;
	st.global.u32 	[%rd23], %r39;
$L__BB1_26:
	add.s64 	%rd9, %rd1, 20;
	ld.global.u32 	%r40, [%rd1+20];
	setp.eq.s32 	%p31, %r40, 0;
	mov.u64 	%rd23, %rd9;
	@%p31 bra 	$L__BB1_29;
	ld.global.u32 	%r41, [%rd2];
	setp.eq.s32 	%p32, %r41, 0;
	mov.u64 	%rd23, %rd2;
	@%p32 bra 	$L__BB1_29;
	add.s64 	%rd23, %rd1, 12;
	ld.global.u32 	%r42, [%rd1+12];
	setp.ne.s32 	%p33, %r42, 0;
	@%p33 bra 	$L__BB1_55;
$L__BB1_29:
	st.global.u32 	[%rd23], %r1;
	ld.global.u32 	%r6, [%rd1];
	setp.ne.s32 	%p34, %r6, %r1;
	mov.b16 	%rs72, 0;
	@%p34 bra 	$L__BB1_32;
	ld.global.u32 	%r43, [%rd1+4];
	setp.ne.s32 	%p35, %r43, %r1;
	@%p35 bra 	$L__BB1_32;
	ld.global.u32 	%r44, [%rd26];
	setp.eq.s32 	%p36, %r44, %r1;
	selp.u16 	%rs72, 1, 0, %p36;
$L__BB1_32:
	ld.global.u32 	%r7, [%rd1+12];
	setp.ne.s32 	%p37, %r7, %r1;
	@%p37 bra 	$L__BB1_35;
	ld.global.u32 	%r45, [%rd2];
	setp.ne.s32 	%p38, %r45, %r1;
	@%p38 bra 	$L__BB1_35;
	ld.global.u32 	%r46, [%rd9];
	setp.eq.s32 	%p39, %r46, %r1;
	selp.b16 	%rs72, 1, %rs72, %p39;
$L__BB1_35:
	ld.global.u32 	%r8, [%rd5];
	setp.ne.s32 	%p40, %r8, %r1;
	mov.u16 	%rs73, %rs72;
	@%p40 bra 	$L__BB1_38;
	ld.global.u32 	%r47, [%rd1+28];
	setp.ne.s32 	%p41, %r47, %r1;
	mov.b16 	%rs73, 1;
	@%p41 bra 	$L__BB1_38;
	ld.global.u32 	%r48, [%rd3];
	setp.eq.s32 	%p42, %r48, %r1;
	selp.b16 	%rs72, 1, %rs72, %p42;
$L__BB1_38:
	setp.eq.s32 	%p43, %r7, %r1;
	setp.eq.s32 	%p44, %r6, %r1;
	selp.b16 	%rs54, %rs73, %rs72, %p44;
	selp.b16 	%rs76, %rs54, %rs72, %p43;
	ld.global.u32 	%r49, [%rd1+4];
	setp.ne.s32 	%p45, %r49, %r1;
	@%p45 bra 	$L__BB1_41;
	ld.global.u32 	%r50, [%rd2];
	setp.ne.s32 	%p46, %r50, %r1;
	@%p46 bra 	$L__BB1_41;
	ld.global.u32 	%r51, [%rd1+28];
	setp.eq.s32 	%p47, %r51, %r1;
	selp.b16 	%rs76, 1, %rs76, %p47;
$L__BB1_41:
	ld.global.u32 	%r9, [%rd26];
	setp.ne.s32 	%p48, %r9, %r1;
	@%p48 bra 	$L__BB1_44;
	ld.global.u32 	%r52, [%rd9];
	setp.ne.s32 	%p49, %r52, %r1;
	@%p49 bra 	$L__BB1_44;
	ld.global.u32 	%r53, [%rd3];
	setp.eq.s32 	%p50, %r53, %r1;
	selp.b16 	%rs76, 1, %rs76, %p50;
$L__BB1_44:
	setp.ne.s32 	%p51, %r6, %r1;
	@%p51 bra 	$L__BB1_47;
	ld.global.u32 	%r54, [%rd2];
	setp.ne.s32 	%p52, %r54, %r1;
	@%p52 bra 	$L__BB1_47;
	ld.global.u32 	%r55, [%rd3];
	setp.eq.s32 	%p53, %r55, %r1;
	selp.b16 	%rs76, 1, %rs76, %p53;
$L__BB1_47:
	setp.ne.s32 	%p54, %r9, %r1;
	@%p54 bra 	$L__BB1_49;
	ld.global.u32 	%r56, [%rd2];
	setp.eq.s32 	%p55, %r56, %r1;
	@%p55 bra 	$L__BB1_53;
$L__BB1_49:
	setp.eq.s16 	%p56, %rs76, 0;
	@%p56 bra 	$L__BB1_54;
	bra.uni 	$L__BB1_51;
$L__BB1_50:
	setp.eq.s16 	%p27, %rs69, 0;
	@%p27 bra 	$L__BB1_25;
$L__BB1_51:
	st.global.u32 	[%rd23], %r16;
$L__BB1_52:
	ret;
$L__BB1_53:
	setp.eq.s32 	%p57, %r8, %r1;
	and.b16  	%rs56, %rs76, 255;
	setp.ne.s16 	%p58, %rs56, 0;
	or.pred  	%p59, %p57, %p58;
	@%p59 bra 	$L__BB1_51;
$L__BB1_54:
	mov.b32 	%r57, 0;
	st.global.u32 	[%rd23], %r57;
$L__BB1_55:
	ld.global.u32 	%r58, [%rd3];
	setp.eq.s32 	%p60, %r58, 0;
	mov.u64 	%rd23, %rd3;
	@%p60 bra 	$L__BB1_59;
	add.s64 	%rd23, %rd1, 28;
	ld.global.u32 	%r59, [%rd1+28];
	setp.eq.s32 	%p61, %r59, 0;
	@%p61 bra 	$L__BB1_59;
	ld.global.u32 	%r60, [%rd5];
	setp.eq.s32 	%p62, %r60, 0;
	mov.u64 	%rd23, %rd5;
	@%p62 bra 	$L__BB1_59;
	ld.global.u32 	%r84, [%rd1];
	bra.uni 	$L__BB1_82;
$L__BB1_59:
	st.global.u32 	[%rd23], %r1;
	ld.global.u32 	%r84, [%rd1];
	setp.ne.s32 	%p63, %r84, %r1;
	mov.b16 	%rs79, 0;
	@%p63 bra 	$L__BB1_62;
	ld.global.u32 	%r61, [%rd1+4];
	setp.ne.s32 	%p64, %r61, %r1;
	@%p64 bra 	$L__BB1_62;
	ld.global.u32 	%r62, [%rd26];
	setp.eq.s32 	%p65, %r62, %r1;
	selp.u16 	%rs79, 1, 0, %p65;
$L__BB1_62:
	ld.global.u32 	%r12, [%rd1+12];
	setp.ne.s32 	%p66, %r12, %r1;
	@%p66 bra 	$L__BB1_65;
	ld.global.u32 	%r63, [%rd2];
	setp.ne.s32 	%p67, %r63, %r1;
	@%p67 bra 	$L__BB1_65;
	ld.global.u32 	%r64, [%rd9];
	setp.eq.s32 	%p68, %r64, %r1;
	selp.b16 	%rs79, 1, %rs79, %p68;
$L__BB1_65:
	ld.global.u32 	%r13, [%rd5];
	setp.ne.s32 	%p69, %r13, %r1;
	mov.u16 	%rs80, %rs79;
	@%p69 bra 	$L__BB1_68;
	ld.global.u32 	%r65, [%rd1+28];
	setp.ne.s32 	%p70, %r65, %r1;
	mov.b16 	%rs80, 1;
	@%p70 bra 	$L__BB1_68;
	ld.global.u32 	%r66, [%rd3];
	setp.eq.s32 	%p71, %r66, %r1;
	selp.b16 	%rs79, 1, %rs79, %p71;
$L__BB1_68:
	setp.eq.s32 	%p72, %r12, %r1;
	setp.eq.s32 	%p73, %r84, %r1;
	selp.b16 	%rs61, %rs80, %rs79, %p73;
	selp.b16 	%rs83, %rs61, %rs79, %p72;
	ld.global.u32 	%r67, [%rd1+4];
	setp.ne.s32 	%p74, %r67, %r1;
	@%p74 bra 	$L__BB1_71;
	ld.global.u32 	%r68, [%rd2];
	setp.ne.s32 	%p75, %r68, %r1;
	@%p75 bra 	$L__BB1_71;
	ld.global.u32 	%r69, [%rd1+28];
	setp.eq.s32 	%p76, %r69, %r1;
	selp.b16 	%rs83, 1, %rs83, %p76;
$L__BB1_71:
	ld.global.u32 	%r14, [%rd26];
	setp.ne.s32 	%p77, %r14, %r1;
	@%p77 bra 	$L__BB1_74;
	ld.global.u32 	%r70, [%rd9];
	setp.ne.s32 	%p78, %r70, %r1;
	@%p78 bra 	$L__BB1_74;
	ld.global.u32 	%r71, [%rd3];
	setp.eq.s32 	%p79, %r71, %r1;
	selp.b16 	%rs83, 1, %rs83, %p79;
$L__BB1_74:
	setp.ne.s32 	%p80, %r84, %r1;
	@%p80 bra 	$L__BB1_77;
	ld.global.u32 	%r72, [%rd2];
	setp.ne.s32 	%p81, %r72, %r1;
	@%p81 bra 	$L__BB1_77;
	ld.global.u32 	%r73, [%rd3];
	setp.eq.s32 	%p82, %r73, %r1;
	selp.b16 	%rs83, 1, %rs83, %p82;
$L__BB1_77:
	setp.ne.s32 	%p83, %r14, %r1;
	@%p83 bra 	$L__BB1_79;
	ld.global.u32 	%r74, [%rd2];
	setp.eq.s32 	%p84, %r74, %r1;
	@%p84 bra 	$L__BB1_80;
$L__BB1_79:
	setp.eq.s16 	%p85, %rs83, 0;
	@%p85 bra 	$L__BB1_81;
	bra.uni 	$L__BB1_51;
$L__BB1_80:
	setp.eq.s32 	%p86, %r13, %r1;
	and.b16  	%rs63, %rs83, 255;
	setp.ne.s16 	%p87, %rs63, 0;
	or.pred  	%p88, %p86, %p87;
	@%p88 bra 	$L__BB1_51;
$L__BB1_81:
	mov.b32 	%r75, 0;
	st.global.u32 	[%rd23], %r75;
$L__BB1_82:
	setp.eq.s32 	%p89, %r84, 0;
	@%p89 bra 	$L__BB1_83;
	bra.uni 	$L__BB1_85;
$L__BB1_83:
	ld.global.u32 	%r82, [%rd26];
	setp.ne.s32 	%p96, %r82, 0;
	@%p96 bra 	$L__BB1_91;
$L__BB1_84:
	st.global.u32 	[%rd26], %r16;
	bra.uni 	$L__BB1_52;
$L__BB1_85:
	add.s64 	%rd16, %rd1, 12;
	ld.global.u32 	%r76, [%rd1+12];
	setp.ne.s32 	%p90, %r76, 0;
	@%p90 bra 	$L__BB1_88;
	ld.global.u32 	%r80, [%rd9];
	setp.eq.s32 	%p94, %r80, 0;
	mov.u64 	%rd26, %rd9;
	@%p94 bra 	$L__BB1_84;
	ld.global.u32 	%r81, [%rd2];
	setp.eq.s32 	%p95, %r81, 0;
	selp.b64 	%rd26, %rd2, %rd16, %p95;
	bra.uni 	$L__BB1_84;
$L__BB1_88:
	ld.global.u32 	%r77, [%rd5];
	setp.ne.s32 	%p91, %r77, 0;
	@%p91 bra 	$L__BB1_52;
	ld.global.u32 	%r78, [%rd3];
	setp.eq.s32 	%p92, %r78, 0;
	mov.u64 	%rd26, %rd3;
	@%p92 bra 	$L__BB1_84;
	add.s64 	%rd20, %rd1, 28;
	ld.global.u32 	%r79, [%rd1+28];
	setp.eq.s32 	%p93, %r79, 0;
	selp.b64 	%rd26, %rd20, %rd5, %p93;
	bra.uni 	$L__BB1_84;
$L__BB1_91:
	add.s64 	%rd21, %rd1, 4;
	ld.global.u32 	%r83, [%rd1+4];
	setp.eq.s32 	%p97, %r83, 0;
	selp.b64 	%rd26, %rd21, %rd1, %p97;
	bra.uni 	$L__BB1_84;

}


// ===== COMPILED SASS (sm_100) =====

	.target	sm_100

	.elftype	@"ET_EXEC"


//--------------------- .note.nv.tkinfo           --------------------------
	.section	.note.nv.tkinfo,"",@"SHT_NOTE"
	.sectionflags	@"SHF_NOTE_NV_TKINFO"
	.tkinfo
        /*0018*/ 	.word	0x00000002
        /*0030*/ 	.string	""
        /*0030*/ 	.string	"ptxas"
        /*0030*/ 	.string	"Cuda compilation tools, release 13.0, V13.0.88"
        /*0030*/ 	.string	"Build cuda_13.0.r13.0/compiler.36424714_0"
        /*0030*/ 	.string	"-arch sm_100 -m 64 "



//--------------------- .note.nv.cuinfo           --------------------------
	.section	.note.nv.cuinfo,"",@"SHT_NOTE"
	.sectionflags	@"SHF_NOTE_NV_CUINFO"
        /*0018*/ 	.short	0x0002
        /*001a*/ 	.short	0x0064
        /*001c*/ 	.short	0x0082
	.zero		2


//--------------------- .nv.info                  --------------------------
	.section	.nv.info,"",@"SHT_CUDA_INFO"
	.align	4


	//----- nvinfo : EIATTR_REGCOUNT
	.align		4
        /*0000*/ 	.byte	0x04, 0x2f
        /*0002*/ 	.short	(.L_10 - .L_9)
	.align		4
.L_9:
        /*0004*/ 	.word	index@(_Z10randomMovePiiy)
        /*0008*/ 	.word	0x0000000c


	//----- nvinfo : EIATTR_FRAME_SIZE
	.align		4
.L_10:
        /*000c*/ 	.byte	0x04, 0x11
        /*000e*/ 	.short	(.L_12 - .L_11)
	.align		4
.L_11:
        /*0010*/ 	.word	index@(_Z10randomMovePiiy)
        /*0014*/ 	.word	0x00000000


	//----- nvinfo : EIATTR_REGCOUNT
	.align		4
.L_12:
        /*0018*/ 	.byte	0x04, 0x2f
        /*001a*/ 	.short	(.L_14 - .L_13)
	.align		4
.L_13:
        /*001c*/ 	.word	index@(_Z13lookaheadMovePii)
        /*0020*/ 	.word	0x0000001d


	//----- nvinfo : EIATTR_FRAME_SIZE
	.align		4
.L_14:
        /*0024*/ 	.byte	0x04, 0x11
        /*0026*/ 	.short	(.L_16 - .L_15)
	.align		4
.L_15:
        /*0028*/ 	.word	index@(_Z13lookaheadMovePii)
        /*002c*/ 	.word	0x00000000


	//----- nvinfo : EIATTR_MIN_STACK_SIZE
	.align		4
.L_16:
        /*0030*/ 	.byte	0x04, 0x12
        /*0032*/ 	.short	(.L_18 - .L_17)
	.align		4
.L_17:
        /*0034*/ 	.word	index@(_Z13lookaheadMovePii)
        /*0038*/ 	.word	0x00000000


	//----- nvinfo : EIATTR_MIN_STACK_SIZE
	.align		4
.L_18:
        /*003c*/ 	.byte	0x04, 0x12
        /*003e*/ 	.short	(.L_20 - .L_19)
	.align		4
.L_19:
        /*0040*/ 	.word	index@(_Z10randomMovePiiy)
        /*0044*/ 	.word	0x00000000
.L_20:


//--------------------- .nv.compat                --------------------------
	.section	.nv.compat,"",@"SHT_CUDA_COMPAT_INFO"
	.align	4
        /*0000*/ 	.byte	0x02, 0x09, 0x00, 0x00, 0x02, 0x02, 0x01, 0x00, 0x02, 0x05, 0x05, 0x00, 0x03, 0x07, 0x01, 0x01
        /*0010*/ 	.byte	0x02, 0x03, 0x00, 0x00, 0x02, 0x06, 0x01, 0x00, 0x04, 0x0b, 0x08, 0x00, 0x09, 0x00, 0x00, 0x00
        /*0020*/ 	.byte	0x00, 0x00, 0x00, 0x00


//--------------------- .nv.info._Z13lookaheadMovePii --------------------------
	.section	.nv.info._Z13lookaheadMovePii,"",@"SHT_CUDA_INFO"
	.sectionflags	@""
	.align	4


	//----- nvinfo : EIATTR_CUDA_API_VERSION
	.align		4
        /*0000*/ 	.byte	0x04, 0x37
        /*0002*/ 	.short	(.L_22 - .L_21)
.L_21:
        /*0004*/ 	.word	0x00000082


	//----- nvinfo : EIATTR_KPARAM_INFO
	.align		4
.L_22:
        /*0008*/ 	.byte	0x04, 0x17
        /*000a*/ 	.short	(.L_24 - .L_23)
.L_23:
        /*000c*/ 	.word	0x00000000
        /*0010*/ 	.short	0x0001
        /*0012*/ 	.short	0x0008
        /*0014*/ 	.byte	0x00, 0xf0, 0x11, 0x00


	//----- nvinfo : EIATTR_KPARAM_INFO
	.align		4
.L_24:
        /*0018*/ 	.byte	0x04, 0x17
        /*001a*/ 	.short	(.L_26 - .L_25)
.L_25:
        /*001c*/ 	.word	0x00000000
        /*0020*/ 	.short	0x0000
        /*0022*/ 	.short	0x0000
        /*0024*/ 	.byte	0x00, 0xf5, 0x21, 0x00


	//----- nvinfo : EIATTR_SPARSE_MMA_MASK
	.align		4
.L_26:
        /*0028*/ 	.byte	0x03, 0x50
        /*002a*/ 	.short	0x0000


	//----- nvinfo : EIATTR_MAXREG_COUNT
	.align		4
        /*002c*/ 	.byte	0x03, 0x1b
        /*002e*/ 	.short	0x00ff


	//----- nvinfo : EIATTR_MERCURY_ISA_VERSION
	.align		4
        /*0030*/ 	.byte	0x03, 0x5f
        /*0032*/ 	.short	0x0101


	//----- nvinfo : EIATTR_VRC_CTA_INIT_COUNT
	.align		4
        /*0034*/ 	.byte	0x02, 0x4a
	.zero		1
	.zero		1


	//----- nvinfo : EIATTR_EXIT_INSTR_OFFSETS
	.align		4
        /*0038*/ 	.byte	0x04, 0x1c
        /*003a*/ 	.short	(.L_28 - .L_27)


	//   ....[0]....
.L_27:
        /*003c*/ 	.word	0x00000070


	//   ....[1]....
        /*0040*/ 	.word	0x00001270


	//   ....[2]....
        /*0044*/ 	.word	0x000014a0


	//   ....[3]....
        /*0048*/ 	.word	0x000014c0


	//----- nvinfo : EIATTR_CBANK_PARAM_SIZE
	.align		4
.L_28:
        /*004c*/ 	.byte	0x03, 0x19
        /*004e*/ 	.short	0x000c


	//----- nvinfo : EIATTR_PARAM_CBANK
	.align		4
        /*0050*/ 	.byte	0x04, 0x0a
        /*0052*/ 	.short	(.L_30 - .L_29)
	.align		4
.L_29:
        /*0054*/ 	.word	index@(.nv.constant0._Z13lookaheadMovePii)
        /*0058*/ 	.short	0x0380
        /*005a*/ 	.short	0x000c


	//----- nvinfo : EIATTR_SW_WAR
	.align		4
.L_30:
        /*005c*/ 	.byte	0x04, 0x36
        /*005e*/ 	.short	(.L_32 - .L_31)
.L_31:
        /*0060*/ 	.word	0x00000008
.L_32:


//--------------------- .nv.info._Z10randomMovePiiy --------------------------
	.section	.nv.info._Z10randomMovePiiy,"",@"SHT_CUDA_INFO"
	.sectionflags	@""
	.align	4


	//----- nvinfo : EIATTR_CUDA_API_VERSION
	.align		4
        /*0000*/ 	.byte	0x04, 0x37
        /*0002*/ 	.short	(.L_34 - .L_33)
.L_33:
        /*0004*/ 	.word	0x00000082


	//----- nvinfo : EIATTR_KPARAM_INFO
	.align		4
.L_34:
        /*0008*/ 	.byte	0x04, 0x17
        /*000a*/ 	.short	(.L_36 - .L_35)
.L_35:
        /*000c*/ 	.word	0x00000000
        /*0010*/ 	.short	0x0002
        /*0012*/ 	.short	0x0010
        /*0014*/ 	.byte	0x00, 0xf0, 0x21, 0x00


	//----- nvinfo : EIATTR_KPARAM_INFO
	.align		4
.L_36:
        /*0018*/ 	.byte	0x04, 0x17
        /*001a*/ 	.short	(.L_38 - .L_37)
.L_37:
        /*001c*/ 	.word	0x00000000
        /*0020*/ 	.short	0x0001
        /*0022*/ 	.short	0x0008
        /*0024*/ 	.byte	0x00, 0xf0, 0x11, 0x00


	//----- nvinfo : EIATTR_KPARAM_INFO
	.align		4
.L_38:
        /*0028*/ 	.byte	0x04, 0x17
        /*002a*/ 	.short	(.L_40 - .L_39)
.L_39:
        /*002c*/ 	.word	0x00000000
        /*0030*/ 	.short	0x0000
        /*0032*/ 	.short	0x0000
        /*0034*/ 	.byte	0x00, 0xf5, 0x21, 0x00


	//----- nvinfo : EIATTR_SPARSE_MMA_MASK
	.align		4
.L_40:
        /*0038*/ 	.byte	0x03, 0x50
        /*003a*/ 	.short	0x0000


	//----- nvinfo : EIATTR_MAXREG_COUNT
	.align		4
        /*003c*/ 	.byte	0x03, 0x1b
        /*003e*/ 	.short	0x00ff


	//----- nvinfo : EIATTR_MERCURY_ISA_VERSION
	.align		4
        /*0040*/ 	.byte	0x03, 0x5f
        /*0042*/ 	.short	0x0101


	//----- nvinfo : EIATTR_VRC_CTA_INIT_COUNT
	.align		4
        /*0044*/ 	.byte	0x02, 0x4a
	.zero		1
	.zero		1


	//----- nvinfo : EIATTR_EXIT_INSTR_OFFSETS
	.align		4
        /*0048*/ 	.byte	0x04, 0x1c
        /*004a*/ 	.short	(.L_42 - .L_41)


	//   ....[0]....
.L_41:
        /*004c*/ 	.word	0x00000070


	//   ....[1]....
        /*0050*/ 	.word	0x00000260


	//   ....[2]....
        /*0054*/ 	.word	0x00000340


	//----- nvinfo : EIATTR_CBANK_PARAM_SIZE
	.align		4
.L_42:
        /*0058*/ 	.byte	0x03, 0x19
        /*005a*/ 	.short	0x0018


	//----- nvinfo : EIATTR_PARAM_CBANK
	.align		4
        /*005c*/ 	.byte	0x04, 0x0a
        /*005e*/ 	.short	(.L_44 - .L_43)
	.align		4
.L_43:
        /*0060*/ 	.word	index@(.nv.constant0._Z10randomMovePiiy)
        /*0064*/ 	.short	0x0380
        /*0066*/ 	.short	0x0018


	//----- nvinfo : EIATTR_SW_WAR
	.align		4
.L_44:
        /*0068*/ 	.byte	0x04, 0x36
        /*006a*/ 	.short	(.L_46 - .L_45)
.L_45:
        /*006c*/ 	.word	0x00000008
.L_46:


//--------------------- .nv.callgraph             --------------------------
	.section	.nv.callgraph,"",@"SHT_CUDA_CALLGRAPH"
	.align	4
	.sectionentsize	8
	.align		4
        /*0000*/ 	.word	0x00000000
	.align		4
        /*0004*/ 	.word	0xffffffff
	.align		4
        /*0008*/ 	.word	0x00000000
	.align		4
        /*000c*/ 	.word	0xfffffffe
	.align		4
        /*0010*/ 	.word	0x00000000
	.align		4
        /*0014*/ 	.word	0xfffffffd
	.align		4
        /*0018*/ 	.word	0x00000000
	.align		4
        /*001c*/ 	.word	0xfffffffc


//--------------------- .nv.constant4             --------------------------
	.section	.nv.constant4,"a",@progbits
	.align	8
	.align		8
.nv.constant4:
        /*0000*/ 	.dword	precalc_xorwow_matrix
	.align		8
        /*0008*/ 	.dword	precalc_xorwow_offset_matrix
	.align		8
        /*0010*/ 	.dword	mrg32k3aM1
	.align		8
        /*0018*/ 	.dword	mrg32k3aM2
	.align		8
        /*0020*/ 	.dword	mrg32k3aM1SubSeq
	.align		8
        /*0028*/ 	.dword	mrg32k3aM2SubSeq
	.align		8
        /*0030*/ 	.dword	mrg32k3aM1Seq
	.align		8
        /*0038*/ 	.dword	mrg32k3aM2Seq


//--------------------- .nv.constant3             --------------------------
	.section	.nv.constant3,"a",@progbits
	.align	8
.nv.constant3:
	.type		__cr_lgamma_table,@object
	.size		__cr_lgamma_table,(.L_8 - __cr_lgamma_table)
__cr_lgamma_table:
        /*0000*/ 	.byte	0x00, 0x00, 0x00, 0x00, 0x00, 0x00, 0x00, 0x00, 0x00, 0x00, 0x00, 0x00, 0x00, 0x00, 0x00, 0x00
        /*0010*/ 	.byte	0xef, 0x39, 0xfa, 0xfe, 0x42, 0x2e, 0xe6, 0x3f, 0x02, 0x20, 0x2a, 0xfa, 0x0b, 0xab, 0xfc, 0x3f
        /*0020*/ 	.byte	0xf9, 0x2c, 0x92, 0x7c, 0xa7, 0x6c, 0x09, 0x40, 0xc9, 0x79, 0x44, 0x3c, 0x64, 0x26, 0x13, 0x40
        /*0030*/ 	.byte	0xca, 0x01, 0xcf, 0x3a, 0x27, 0x51, 0x1a, 0x40, 0x30, 0xcc, 0x2d, 0xf3, 0xe1, 0x0c, 0x21, 0x40
        /*0040*/ 	.byte	0x0d, 0xb7, 0xfc, 0x82, 0x8e, 0x35, 0x25, 0x40
.L_8:


//--------------------- .text._Z13lookaheadMovePii --------------------------
	.section	.text._Z13lookaheadMovePii,"ax",@progbits
	.align	128
        .global         _Z13lookaheadMovePii
        .type           _Z13lookaheadMovePii,@function
        .size           _Z13lookaheadMovePii,(.L_x_41 - _Z13lookaheadMovePii)
        .other          _Z13lookaheadMovePii,@"STO_CUDA_ENTRY STV_DEFAULT"
_Z13lookaheadMovePii:
.text._Z13lookaheadMovePii:
[----:B------:R-:W-:Y:S01]  /*0000*/  LDC R1, c[0x0][0x37c] ;  /* 0x0000df00ff017b82 */ /* 0x000fe20000000800 */
[----:B------:R-:W0:Y:S07]  /*0010*/  S2R R0, SR_TID.X ;  /* 0x0000000000007919 */ /* 0x000e2e0000002100 */
[----:B------:R-:W1:Y:S01]  /*0020*/  S2UR UR4, SR_CTAID.X ;  /* 0x00000000000479c3 */ /* 0x000e620000002500 */
[----:B------:R-:W1:Y:S02]  /*0030*/  LDCU UR5, c[0x0][0x360] ;  /* 0x00006c00ff0577ac */ /* 0x000e640008000800 */
[----:B-1----:R-:W-:Y:S01]  /*0040*/  UIMAD UR4, UR4, UR5, URZ ;  /* 0x00000005040472a4 */ /* 0x002fe2000f8e02ff */
[----:B0-----:R-:W-:-:S05]  /*0050*/  IMAD.MOV R0, RZ, RZ, -R0 ;  /* 0x000000ffff007224 */ /* 0x001fca00078e0a00 */
[----:B------:R-:W-:-:S13]  /*0060*/  ISETP.NE.AND P0, PT, R0, UR4, PT ;  /* 0x0000000400007c0c */ /* 0x000fda000bf05270 */
[----:B------:R-:W-:Y:S05]  /*0070*/  @P0 EXIT ;  /* 0x000000000000094d */ /* 0x000fea0003800000 */
[----:B------:R-:W0:Y:S01]  /*0080*/  LDC.64 R10, c[0x0][0x380] ;  /* 0x0000e000ff0a7b82 */ /* 0x000e220000000a00 */
[----:B------:R-:W0:Y:S07]  /*0090*/  LDCU.64 UR4, c[0x0][0x358] ;  /* 0x00006b00ff0477ac */ /* 0x000e2e0008000a00 */
[----:B------:R-:W1:Y:S08]  /*00a0*/  LDC.64 R8, c[0x0][0x380] ;  /* 0x0000e000ff087b82 */ /* 0x000e700000000a00 */
[----:B------:R-:W2:Y:S01]  /*00b0*/  LDC R13, c[0x0][0x388] ;  /* 0x0000e200ff0d7b82 */ /* 0x000ea20000000800 */
[----:B0-----:R-:W3:Y:S01]  /*00c0*/  LDG.E R0, desc[UR4][R10.64+0x8] ;  /* 0x000008040a007981 */ /* 0x001ee2000c1e1900 */
[----:B-1----:R-:W-:-:S02]  /*00d0*/  IADD3 R2, P3, PT, R8, 0x8, RZ ;  /* 0x0000000808027810 */ /* 0x002fc40007f7e0ff */
[C---:B------:R-:W-:Y:S02]  /*00e0*/  IADD3 R6, P1, PT, R8.reuse, 0x10, RZ ;  /* 0x0000001008067810 */ /* 0x040fe40007f3e0ff */
[----:B------:R-:W-:Y:S01]  /*00f0*/  IADD3 R12, P4, PT, R8, 0x18, RZ ;  /* 0x00000018080c7810 */ /* 0x000fe20007f9e0ff */
[--C-:B------:R-:W-:Y:S02]  /*0100*/  IMAD.X R3, RZ, RZ, R9.reuse, P3 ;  /* 0x000000ffff037224 */ /* 0x100fe400018e0609 */
[--C-:B------:R-:W-:Y:S01]  /*0110*/  IMAD.X R7, RZ, RZ, R9.reuse, P1 ;  /* 0x000000ffff077224 */ /* 0x100fe200008e0609 */
[----:B--2---:R-:W-:Y:S01]  /*0120*/  IADD3 R15, PT, PT, -R13, 0x3, RZ ;  /* 0x000000030d0f7810 */ /* 0x004fe20007ffe1ff */
[----:B------:R-:W-:Y:S02]  /*0130*/  IMAD.X R14, RZ, RZ, R9, P4 ;  /* 0x000000ffff0e7224 */ /* 0x000fe400020e0609 */
[----:B------:R-:W-:Y:S02]  /*0140*/  IMAD.MOV.U32 R4, RZ, RZ, R2 ;  /* 0x000000ffff047224 */ /* 0x000fe400078e0002 */
[----:B------:R-:W-:Y:S01]  /*0150*/  IMAD.MOV.U32 R5, RZ, RZ, R3 ;  /* 0x000000ffff057224 */ /* 0x000fe200078e0003 */
[----:B---3--:R-:W-:-:S02]  /*0160*/  ISETP.NE.AND P0, PT, R0, RZ, PT ;  /* 0x000000ff0000720c */ /* 0x008fc40003f05270 */
[----:B------:R-:W-:-:S05]  /*0170*/  IADD3 R0, P2, PT, R8, 0x20, RZ ;  /* 0x0000002008007810 */ /* 0x000fca0007f5e0ff */
[----:B------:R-:W-:-:S06]  /*0180*/  IMAD.X R17, RZ, RZ, R9, P2 ;  /* 0x000000ffff117224 */ /* 0x000fcc00010e0609 */
[----:B------:R-:W-:Y:S05]  /*0190*/  @!P0 BRA `(.L_x_0) ;  /* 0x0000000000288947 */ /* 0x000fea0003800000 */
[----:B------:R-:W2:Y:S01]  /*01a0*/  LDG.E R3, desc[UR4][R10.64+0x4] ;  /* 0x000004040a037981 */ /* 0x000ea2000c1e1900 */
[----:B------:R-:W-:Y:S02]  /*01b0*/  IADD3 R2, P1, PT, R8, 0x4, RZ ;  /* 0x0000000408027810 */ /* 0x000fe40007f3e0ff */
[----:B--2---:R-:W-:-:S03]  /*01c0*/  ISETP.NE.AND P0, PT, R3, RZ, PT ;  /* 0x000000ff0300720c */ /* 0x004fc60003f05270 */
[----:B------:R-:W-:-:S10]  /*01d0*/  IMAD.X R3, RZ, RZ, R9, P1 ;  /* 0x000000ffff037224 */ /* 0x000fd400008e0609 */
[----:B------:R-:W-:Y:S05]  /*01e0*/  @!P0 BRA `(.L_x_0) ;  /* 0x0000000000148947 */ /* 0x000fea0003800000 */
[----:B------:R-:W2:Y:S02]  /*01f0*/  LDG.E R2, desc[UR4][R10.64] ;  /* 0x000000040a027981 */ /* 0x000ea4000c1e1900 */
[----:B--2---:R-:W-:-:S13]  /*0200*/  ISETP.NE.AND P0, PT, R2, RZ, PT ;  /* 0x000000ff0200720c */ /* 0x004fda0003f05270 */
[----:B------:R-:W-:Y:S05]  /*0210*/  @P0 BRA `(.L_x_1) ;  /* 0x0000000400280947 */ /* 0x000fea0003800000 */
[----:B------:R-:W0:Y:S08]  /*0220*/  LDC R2, c[0x0][0x380] ;  /* 0x0000e000ff027b82 */ /* 0x000e300000000800 */
[----:B------:R-:W1:Y:S02]  /*0230*/  LDC R3, c[0x0][0x384] ;  /* 0x0000e100ff037b82 */ /* 0x000e640000000800 */
.L_x_0:
[----:B01----:R0:W-:Y:S04]  /*0240*/  STG.E desc[UR4][R2.64], R15 ;  /* 0x0000000f02007986 */ /* 0x0031e8000c101904 */
[----:B------:R-:W2:Y:S04]  /*0250*/  LDG.E R20, desc[UR4][R10.64] ;  /* 0x000000040a147981 */ /* 0x000ea8000c1e1900 */
[----:B------:R-:W3:Y:S04]  /*0260*/  LDG.E R22, desc[UR4][R10.64+0xc] ;  /* 0x00000c040a167981 */ /* 0x000ee8000c1e1900 */
[----:B------:R-:W4:Y:S01]  /*0270*/  LDG.E R24, desc[UR4][R10.64+0x4] ;  /* 0x000004040a187981 */ /* 0x000f22000c1e1900 */
[----:B------:R-:W-:-:S03]  /*0280*/  PRMT R19, RZ, 0x7610, R19 ;  /* 0x00007610ff137816 */ /* 0x000fc60000000013 */
[----:B------:R0:W5:Y:S04]  /*0290*/  LDG.E R16, desc[UR4][R6.64+0x8] ;  /* 0x0000080406107981 */ /* 0x000168000c1e1900 */
[----:B------:R0:W5:Y:S01]  /*02a0*/  LDG.E R18, desc[UR4][R4.64] ;  /* 0x0000000404127981 */ /* 0x000162000c1e1900 */
[CC--:B--2---:R-:W-:Y:S02]  /*02b0*/  ISETP.NE.AND P0, PT, R20.reuse, R15.reuse, PT ;  /* 0x0000000f1400720c */ /* 0x0c4fe40003f05270 */
[-C--:B------:R-:W-:Y:S02]  /*02c0*/  ISETP.NE.AND P1, PT, R20, R15.reuse, PT ;  /* 0x0000000f1400720c */ /* 0x080fe40003f25270 */
[CC--:B---3--:R-:W-:Y:S02]  /*02d0*/  ISETP.NE.AND P4, PT, R22.reuse, R15.reuse, PT ;  /* 0x0000000f1600720c */ /* 0x0c8fe40003f85270 */
[----:B------:R-:W-:-:S02]  /*02e0*/  ISETP.NE.AND P2, PT, R22, R15, PT ;  /* 0x0000000f1600720c */ /* 0x000fc40003f45270 */
[----:B----4-:R-:W-:-:S05]  /*02f0*/  ISETP.NE.AND P3, PT, R24, R15, PT ;  /* 0x0000000f1800720c */ /* 0x010fca0003f65270 */
[----:B0-----:R-:W-:Y:S08]  /*0300*/  @P0 BRA `(.L_x_2) ;  /* 0x0000000000180947 */ /* 0x001ff00003800000 */
[----:B------:R-:W2:Y:S02]  /*0310*/  LDG.E R20, desc[UR4][R10.64+0x4] ;  /* 0x000004040a147981 */ /* 0x000ea4000c1e1900 */
[----:B--2---:R-:W-:-:S13]  /*0320*/  ISETP.NE.AND P5, PT, R20, R15, PT ;  /* 0x0000000f1400720c */ /* 0x004fda0003fa5270 */
[----:B------:R-:W2:Y:S02]  /*0330*/  @!P5 LDG.E R20, desc[UR4][R4.64] ;  /* 0x000000040414d981 */ /* 0x000ea4000c1e1900 */
[----:B--2---:R-:W-:-:S04]  /*0340*/  @!P5 ISETP.NE.AND P6, PT, R20, R15, PT ;  /* 0x0000000f1400d20c */ /* 0x004fc80003fc5270 */
[----:B------:R-:W-:-:S04]  /*0350*/  @!P5 SEL R20, RZ, 0x1, P6 ;  /* 0x00000001ff14d807 */ /* 0x000fc80003000000 */
[----:B------:R-:W-:-:S07]  /*0360*/  @!P5 PRMT R19, R20, 0x7610, R19 ;  /* 0x000076101413d816 */ /* 0x000fce0000000013 */
.L_x_2:
[----:B-----5:R-:W-:Y:S01]  /*0370*/  ISETP.NE.AND P5, PT, R16, R15, PT ;  /* 0x0000000f1000720c */ /* 0x020fe20003fa5270 */
[----:B------:R-:W-:-:S12]  /*0380*/  @P4 BRA `(.L_x_3) ;  /* 0x0000000000184947 */ /* 0x000fd80003800000 */
[----:B------:R-:W2:Y:S02]  /*0390*/  LDG.E R20, desc[UR4][R6.64] ;  /* 0x0000000406147981 */ /* 0x000ea4000c1e1900 */
[----:B--2---:R-:W-:-:S13]  /*03a0*/  ISETP.NE.AND P4, PT, R20, R15, PT ;  /* 0x0000000f1400720c */ /* 0x004fda0003f85270 */
[----:B------:R-:W2:Y:S02]  /*03b0*/  @!P4 LDG.E R20, desc[UR4][R10.64+0x14] ;  /* 0x000014040a14c981 */ /* 0x000ea4000c1e1900 */
[----:B--2---:R-:W-:-:S04]  /*03c0*/  @!P4 ISETP.NE.AND P6, PT, R20, R15, PT ;  /* 0x0000000f1400c20c */ /* 0x004fc80003fc5270 */
[----:B------:R-:W-:-:S04]  /*03d0*/  @!P4 SEL R20, R19, 0x1, P6 ;  /* 0x000000011314c807 */ /* 0x000fc80003000000 */
[----:B------:R-:W-:-:S07]  /*03e0*/  @!P4 PRMT R19, R20, 0x7610, R19 ;  /* 0x000076101413c816 */ /* 0x000fce0000000013 */
.L_x_3:
[----:B------:R-:W-:Y:S01]  /*03f0*/  PRMT R20, R19, 0x7610, R20 ;  /* 0x0000761013147816 */ /* 0x000fe20000000014 */
[----:B------:R-:W-:Y:S06]  /*0400*/  @P5 BRA `(.L_x_4) ;  /* 0x00000000001c5947 */ /* 0x000fec0003800000 */
[----:B------:R-:W2:Y:S02]  /*0410*/  LDG.E R20, desc[UR4][R10.64+0x1c] ;  /* 0x00001c040a147981 */ /* 0x000ea4000c1e1900 */
[----:B--2---:R-:W-:-:S13]  /*0420*/  ISETP.NE.AND P4, PT, R20, R15, PT ;  /* 0x0000000f1400720c */ /* 0x004fda0003f85270 */
[----:B------:R-:W2:Y:S02]  /*0430*/  @!P4 LDG.E R20, desc[UR4][R6.64+0x10] ;  /* 0x000010040614c981 */ /* 0x000ea4000c1e1900 */
[----:B--2---:R-:W-:Y:S01]  /*0440*/  @!P4 ISETP.NE.AND P5, PT, R20, R15, PT ;  /* 0x0000000f1400c20c */ /* 0x004fe20003fa5270 */
[----:B------:R-:W-:-:S03]  /*0450*/  IMAD.MOV.U32 R20, RZ, RZ, 0x1 ;  /* 0x00000001ff147424 */ /* 0x000fc600078e00ff */
[----:B------:R-:W-:-:S04]  /*0460*/  @!P4 SEL R21, R19, 0x1, P5 ;  /* 0x000000011315c807 */ /* 0x000fc80002800000 */
[----:B------:R-:W-:-:S07]  /*0470*/  @!P4 PRMT R19, R21, 0x7610, R19 ;  /* 0x000076101513c816 */ /* 0x000fce0000000013 */
.L_x_4:
[----:B------:R-:W-:Y:S02]  /*0480*/  @!P2 SEL R19, R20, R19, !P1 ;  /* 0x000000131413a207 */ /* 0x000fe40004800000 */
[----:B------:R-:W-:Y:S02]  /*0490*/  ISETP.NE.AND P4, PT, R18, R15, PT ;  /* 0x0000000f1200720c */ /* 0x000fe40003f85270 */
[----:B------:R-:W-:Y:S01]  /*04a0*/  PRMT R18, R19, 0x7610, R18 ;  /* 0x0000761013127816 */ /* 0x000fe20000000012 */
[----:B------:R-:W-:Y:S10]  /*04b0*/  @P3 BRA `(.L_x_5) ;  /* 0x0000000000183947 */ /* 0x000ff40003800000 */
[----:B------:R-:W2:Y:S02]  /*04c0*/  LDG.E R20, desc[UR4][R6.64] ;  /* 0x0000000406147981 */ /* 0x000ea4000c1e1900 */
[----:B--2---:R-:W-:-:S13]  /*04d0*/  ISETP.NE.AND P2, PT, R20, R15, PT ;  /* 0x0000000f1400720c */ /* 0x004fda0003f45270 */
[----:B------:R-:W2:Y:S02]  /*04e0*/  @!P2 LDG.E R20, desc[UR4][R10.64+0x1c] ;  /* 0x00001c040a14a981 */ /* 0x000ea4000c1e1900 */
[----:B--2---:R-:W-:-:S04]  /*04f0*/  @!P2 ISETP.NE.AND P1, PT, R20, R15, PT ;  /* 0x0000000f1400a20c */ /* 0x004fc80003f25270 */
[----:B------:R-:W-:-:S04]  /*0500*/  @!P2 SEL R19, R18, 0x1, P1 ;  /* 0x000000011213a807 */ /* 0x000fc80000800000 */
[----:B------:R-:W-:-:S07]  /*0510*/  @!P2 PRMT R18, R19, 0x7610, R18 ;  /* 0x000076101312a816 */ /* 0x000fce0000000012 */
.L_x_5:
[----:B------:R-:W-:Y:S05]  /*0520*/  @P4 BRA `(.L_x_6) ;  /* 0x0000000000184947 */ /* 0x000fea0003800000 */
[----:B------:R-:W2:Y:S02]  /*0530*/  LDG.E R20, desc[UR4][R10.64+0x14] ;  /* 0x000014040a147981 */ /* 0x000ea4000c1e1900 */
[----:B--2---:R-:W-:-:S13]  /*0540*/  ISETP.NE.AND P1, PT, R20, R15, PT ;  /* 0x0000000f1400720c */ /* 0x004fda0003f25270 */
[----:B------:R-:W-:Y:S05]  /*0550*/  @P1 BRA `(.L_x_6) ;  /* 0x00000000000c1947 */ /* 0x000fea0003800000 */
[----:B------:R-:W2:Y:S02]  /*0560*/  LDG.E R20, desc[UR4][R6.64+0x10] ;  /* 0x0000100406147981 */ /* 0x000ea4000c1e1900 */
[----:B--2---:R-:W-:-:S04]  /*0570*/  ISETP.NE.AND P1, PT, R20, R15, PT ;  /* 0x0000000f1400720c */ /* 0x004fc80003f25270 */
[----:B------:R-:W-:-:S09]  /*0580*/  SEL R18, R18, 0x1, P1 ;  /* 0x0000000112127807 */ /* 0x000fd20000800000 */
.L_x_6:
[----:B------:R-:W-:Y:S05]  /*0590*/  @P0 BRA `(.L_x_7) ;  /* 0x0000000000180947 */ /* 0x000fea0003800000 */
[----:B------:R-:W2:Y:S02]  /*05a0*/  LDG.E R20, desc[UR4][R6.64] ;  /* 0x0000000406147981 */ /* 0x000ea4000c1e1900 */
[----:B--2---:R-:W-:-:S13]  /*05b0*/  ISETP.NE.AND P0, PT, R20, R15, PT ;  /* 0x0000000f1400720c */ /* 0x004fda0003f05270 */
[----:B------:R-:W-:Y:S05]  /*05c0*/  @P0 BRA `(.L_x_7) ;  /* 0x00000000000c0947 */ /* 0x000fea0003800000 */
[----:B------:R-:W2:Y:S02]  /*05d0*/  LDG.E R20, desc[UR4][R6.64+0x10] ;  /* 0x0000100406147981 */ /* 0x000ea4000c1e1900 */
[----:B--2---:R-:W-:-:S04]  /*05e0*/  ISETP.NE.AND P0, PT, R20, R15, PT ;  /* 0x0000000f1400720c */ /* 0x004fc80003f05270 */
[----:B------:R-:W-:-:S09]  /*05f0*/  SEL R18, R18, 0x1, P0 ;  /* 0x0000000112127807 */ /* 0x000fd20000000000 */
.L_x_7:
[----:B------:R-:W-:Y:S05]  /*0600*/  @P4 BRA `(.L_x_8) ;  /* 0x00000000001c4947 */ /* 0x000fea0003800000 */
[----:B------:R-:W2:Y:S02]  /*0610*/  LDG.E R20, desc[UR4][R6.64] ;  /* 0x0000000406147981 */ /* 0x000ea4000c1e1900 */
[----:B--2---:R-:W-:-:S13]  /*0620*/  ISETP.NE.AND P0, PT, R20, R15, PT ;  /* 0x0000000f1400720c */ /* 0x004fda0003f05270 */
[----:B------:R-:W-:Y:S05]  /*0630*/  @P0 BRA `(.L_x_8) ;  /* 0x0000000000100947 */ /* 0x000fea0003800000 */
[----:B------:R-:W-:Y:S02]  /*0640*/  LOP3.LUT P0, RZ, R18, 0xff, RZ, 0xc0, !PT ;  /* 0x000000ff12ff7812 */ /* 0x000fe4000780c0ff */
[----:B------:R-:W-:-:S13]  /*0650*/  ISETP.NE.AND P1, PT, R16, R15, PT ;  /* 0x0000000f1000720c */ /* 0x000fda0003f25270 */
[----:B------:R-:W-:Y:S05]  /*0660*/  @!P0 BRA P1, `(.L_x_9) ;  /* 0x0000000000108947 */ /* 0x000fea0000800000 */
[----:B------:R-:W-:Y:S05]  /*0670*/  BRA `(.L_x_10) ;  /* 0x0000000c008c7947 */ /* 0x000fea0003800000 */
.L_x_8:
[----:B------:R-:W-:-:S04]  /*0680*/  PRMT R16, R18, 0x9910, RZ ;  /* 0x0000991012107816 */ /* 0x000fc800000000ff */
[----:B------:R-:W-:-:S13]  /*0690*/  ISETP.NE.AND P0, PT, R16, RZ, PT ;  /* 0x000000ff1000720c */ /* 0x000fda0003f05270 */
[----:B------:R-:W-:Y:S05]  /*06a0*/  @P0 BRA `(.L_x_10) ;  /* 0x0000000c00800947 */ /* 0x000fea0003800000 */
.L_x_9:
[----:B------:R0:W-:Y:S02]  /*06b0*/  STG.E desc[UR4][R2.64], RZ ;  /* 0x000000ff02007986 */ /* 0x0001e4000c101904 */
.L_x_1:
[----:B0-----:R-:W2:Y:S01]  /*06c0*/  LDG.E R2, desc[UR4][R10.64+0x14] ;  /* 0x000014040a027981 */ /* 0x001ea2000c1e1900 */
[----:B------:R-:W-:-:S05]  /*06d0*/  IADD3 R16, P1, PT, R8, 0x14, RZ ;  /* 0x0000001408107810 */ /* 0x000fca0007f3e0ff */
[----:B------:R-:W-:-:S04]  /*06e0*/  IMAD.X R19, RZ, RZ, R9, P1 ;  /* 0x000000ffff137224 */ /* 0x000fc800008e0609 */
[----:B------:R-:W-:Y:S01]  /*06f0*/  IMAD.MOV.U32 R3, RZ, RZ, R19 ;  /* 0x000000ffff037224 */ /* 0x000fe200078e0013 */
[----:B--2---:R-:W-:Y:S01]  /*0700*/  ISETP.NE.AND P0, PT, R2, RZ, PT ;  /* 0x000000ff0200720c */ /* 0x004fe20003f05270 */
[----:B------:R-:W-:-:S12]  /*0710*/  IMAD.MOV.U32 R2, RZ, RZ, R16 ;  /* 0x000000ffff027224 */ /* 0x000fd800078e0010 */
[----:B------:R-:W-:Y:S05]  /*0720*/  @!P0 BRA `(.L_x_11) ;  /* 0x0000000000288947 */ /* 0x000fea0003800000 */
[----:B------:R-:W2:Y:S01]  /*0730*/  LDG.E R2, desc[UR4][R6.64] ;  /* 0x0000000406027981 */ /* 0x000ea2000c1e1900 */
[----:B------:R-:W-:Y:S01]  /*0740*/  IMAD.MOV.U32 R3, RZ, RZ, R7 ;  /* 0x000000ffff037224 */ /* 0x000fe200078e0007 */
[----:B--2---:R-:W-:Y:S01]  /*0750*/  ISETP.NE.AND P0, PT, R2, RZ, PT ;  /* 0x000000ff0200720c */ /* 0x004fe20003f05270 */
[----:B------:R-:W-:-:S12]  /*0760*/  IMAD.MOV.U32 R2, RZ, RZ, R6 ;  /* 0x000000ffff027224 */ /* 0x000fd800078e0006 */
[----:B------:R-:W-:Y:S05]  /*0770*/  @!P0 BRA `(.L_x_11) ;  /* 0x0000000000148947 */ /* 0x000fea0003800000 */
[----:B------:R-:W2:Y:S01]  /*0780*/  LDG.E R3, desc[UR4][R10.64+0xc] ;  /* 0x00000c040a037981 */ /* 0x000ea2000c1e1900 */
[----:B------:R-:W-:Y:S02]  /*0790*/  IADD3 R2, P1, PT, R8, 0xc, RZ ;  /* 0x0000000c08027810 */ /* 0x000fe40007f3e0ff */
[----:B--2---:R-:W-:-:S03]  /*07a0*/  ISETP.NE.AND P0, PT, R3, RZ, PT ;  /* 0x000000ff0300720c */ /* 0x004fc60003f05270 */
[----:B------:R-:W-:-:S10]  /*07b0*/  IMAD.X R3, RZ, RZ, R9, P1 ;  /* 0x000000ffff037224 */ /* 0x000fd400008e0609 */
[----:B------:R-:W-:Y:S05]  /*07c0*/  @P0 BRA `(.L_x_12) ;  /* 0x0000000400240947 */ /* 0x000fea0003800000 */
.L_x_11:
[----:B------:R0:W-:Y:S04]  /*07d0*/  STG.E desc[UR4][R2.64], R15 ;  /* 0x0000000f02007986 */ /* 0x0001e8000c101904 */
        /* <DEDUP_REMOVED lines=18> */
.L_x_13:
        /* <DEDUP_REMOVED lines=8> */
.L_x_14:
[----:B------:R-:W-:Y:S01]  /*0980*/  PRMT R22, R21, 0x7610, R22 ;  /* 0x0000761015167816 */ /* 0x000fe20000000016 */
[----:B------:R-:W-:Y:S06]  /*0990*/  @P5 BRA `(.L_x_15) ;  /* 0x0000000000205947 */ /* 0x000fec0003800000 */
[----:B------:R-:W2:Y:S02]  /*09a0*/  LDG.E R22, desc[UR4][R10.64+0x1c] ;  /* 0x00001c040a167981 */ /* 0x000ea4000c1e1900 */
[----:B--2---:R-:W-:-:S13]  /*09b0*/  ISETP.NE.AND P4, PT, R22, R15, PT ;  /* 0x0000000f1600720c */ /* 0x004fda0003f85270 */
[----:B------:R-:W2:Y:S01]  /*09c0*/  @!P4 LDG.E R22, desc[UR4][R6.64+0x10] ;  /* 0x000010040616c981 */ /* 0x000ea2000c1e1900 */
[----:B------:R-:W-:Y:S01]  /*09d0*/  IMAD.MOV.U32 R23, RZ, RZ, 0x1 ;  /* 0x00000001ff177424 */ /* 0x000fe200078e00ff */
[----:B--2---:R-:W-:-:S04]  /*09e0*/  @!P4 ISETP.NE.AND P5, PT, R22, R15, PT ;  /* 0x0000000f1600c20c */ /* 0x004fc80003fa5270 */
[----:B------:R-:W-:-:S04]  /*09f0*/  @!P4 SEL R22, R21, 0x1, P5 ;  /* 0x000000011516c807 */ /* 0x000fc80002800000 */
[----:B------:R-:W-:Y:S02]  /*0a00*/  @!P4 PRMT R21, R22, 0x7610, R21 ;  /* 0x000076101615c816 */ /* 0x000fe40000000015 */
[----:B------:R-:W-:-:S07]  /*0a10*/  PRMT R22, R23, 0x7610, R22 ;  /* 0x0000761017167816 */ /* 0x000fce0000000016 */
.L_x_15:
        /* <DEDUP_REMOVED lines=10> */
.L_x_16:
[----:B------:R-:W-:Y:S05]  /*0ac0*/  @P4 BRA `(.L_x_17) ;  /* 0x0000000000184947 */ /* 0x000fea0003800000 */
[----:B------:R-:W2:Y:S02]  /*0ad0*/  LDG.E R22, desc[UR4][R6.64+0x4] ;  /* 0x0000040406167981 */ /* 0x000ea4000c1e1900 */
[----:B--2---:R-:W-:-:S13]  /*0ae0*/  ISETP.NE.AND P1, PT, R22, R15, PT ;  /* 0x0000000f1600720c */ /* 0x004fda0003f25270 */
[----:B------:R-:W-:Y:S05]  /*0af0*/  @P1 BRA `(.L_x_17) ;  /* 0x00000000000c1947 */ /* 0x000fea0003800000 */
[----:B------:R-:W2:Y:S02]  /*0b00*/  LDG.E R22, desc[UR4][R6.64+0x10] ;  /* 0x0000100406167981 */ /* 0x000ea4000c1e1900 */
[----:B--2---:R-:W-:-:S04]  /*0b10*/  ISETP.NE.AND P1, PT, R22, R15, PT ;  /* 0x0000000f1600720c */ /* 0x004fc80003f25270 */
[----:B------:R-:W-:-:S09]  /*0b20*/  SEL R20, R20, 0x1, P1 ;  /* 0x0000000114147807 */ /* 0x000fd20000800000 */
.L_x_17:
[----:B------:R-:W-:Y:S05]  /*0b30*/  @P0 BRA `(.L_x_18) ;  /* 0x0000000000180947 */ /* 0x000fea0003800000 */
[----:B------:R-:W2:Y:S02]  /*0b40*/  LDG.E R22, desc[UR4][R6.64] ;  /* 0x0000000406167981 */ /* 0x000ea4000c1e1900 */
[----:B--2---:R-:W-:-:S13]  /*0b50*/  ISETP.NE.AND P0, PT, R22, R15, PT ;  /* 0x0000000f1600720c */ /* 0x004fda0003f05270 */
[----:B------:R-:W-:Y:S05]  /*0b60*/  @P0 BRA `(.L_x_18) ;  /* 0x00000000000c0947 */ /* 0x000fea0003800000 */
[----:B------:R-:W2:Y:S02]  /*0b70*/  LDG.E R22, desc[UR4][R6.64+0x10] ;  /* 0x0000100406167981 */ /* 0x000ea4000c1e1900 */
[----:B--2---:R-:W-:-:S04]  /*0b80*/  ISETP.NE.AND P0, PT, R22, R15, PT ;  /* 0x0000000f1600720c */ /* 0x004fc80003f05270 */
[----:B------:R-:W-:-:S09]  /*0b90*/  SEL R20, R20, 0x1, P0 ;  /* 0x0000000114147807 */ /* 0x000fd20000000000 */
.L_x_18:
[----:B------:R-:W-:Y:S05]  /*0ba0*/  @P4 BRA `(.L_x_19) ;  /* 0x00000000000c4947 */ /* 0x000fea0003800000 */
[----:B------:R-:W2:Y:S02]  /*0bb0*/  LDG.E R22, desc[UR4][R6.64] ;  /* 0x0000000406167981 */ /* 0x000ea4000c1e1900 */
[----:B--2---:R-:W-:-:S13]  /*0bc0*/  ISETP.NE.AND P0, PT, R22, R15, PT ;  /* 0x0000000f1600720c */ /* 0x004fda0003f05270 */
[----:B------:R-:W-:Y:S05]  /*0bd0*/  @!P0 BRA `(.L_x_20) ;  /* 0x0000000000108947 */ /* 0x000fea0003800000 */
.L_x_19:
[----:B------:R-:W-:-:S04]  /*0be0*/  PRMT R18, R20, 0x9910, RZ ;  /* 0x0000991014127816 */ /* 0x000fc800000000ff */
[----:B------:R-:W-:-:S13]  /*0bf0*/  ISETP.NE.AND P0, PT, R18, RZ, PT ;  /* 0x000000ff1200720c */ /* 0x000fda0003f05270 */
[----:B------:R-:W-:Y:S05]  /*0c00*/  @!P0 BRA `(.L_x_21) ;  /* 0x0000000000108947 */ /* 0x000fea0003800000 */
[----:B------:R-:W-:Y:S05]  /*0c10*/  BRA `(.L_x_10) ;  /* 0x0000000800247947 */ /* 0x000fea0003800000 */
.L_x_20:
[----:B------:R-:W-:-:S04]  /*0c20*/  LOP3.LUT P0, RZ, R20, 0xff, RZ, 0xc0, !PT ;  /* 0x000000ff14ff7812 */ /* 0x000fc8000780c0ff */
[----:B------:R-:W-:-:S13]  /*0c30*/  ISETP.EQ.OR P0, PT, R18, R15, P0 ;  /* 0x0000000f1200720c */ /* 0x000fda0000702670 */
[----:B------:R-:W-:Y:S05]  /*0c40*/  @P0 BRA `(.L_x_10) ;  /* 0x0000000800180947 */ /* 0x000fea0003800000 */
.L_x_21:
[----:B------:R0:W-:Y:S02]  /*0c50*/  STG.E desc[UR4][R2.64], RZ ;  /* 0x000000ff02007986 */ /* 0x0001e4000c101904 */
.L_x_12:
[----:B0-----:R-:W2:Y:S01]  /*0c60*/  LDG.E R2, desc[UR4][R6.64+0x10] ;  /* 0x0000100406027981 */ /* 0x001ea2000c1e1900 */
        /* <DEDUP_REMOVED lines=8> */
[----:B------:R-:W-:Y:S05]  /*0cf0*/  @!P0 BRA `(.L_x_22) ;  /* 0x00000000001c8947 */ /* 0x000fea0003800000 */
[----:B------:R-:W2:Y:S01]  /*0d00*/  LDG.E R2, desc[UR4][R6.64+0x8] ;  /* 0x0000080406027981 */ /* 0x000ea2000c1e1900 */
[----:B------:R-:W-:Y:S01]  /*0d10*/  IMAD.MOV.U32 R3, RZ, RZ, R14 ;  /* 0x000000ffff037224 */ /* 0x000fe200078e000e */
[----:B--2---:R-:W-:Y:S01]  /*0d20*/  ISETP.NE.AND P0, PT, R2, RZ, PT ;  /* 0x000000ff0200720c */ /* 0x004fe20003f05270 */
[----:B------:R-:W-:-:S12]  /*0d30*/  IMAD.MOV.U32 R2, RZ, RZ, R12 ;  /* 0x000000ffff027224 */ /* 0x000fd800078e000c */
[----:B------:R-:W-:Y:S05]  /*0d40*/  @!P0 BRA `(.L_x_22) ;  /* 0x0000000000088947 */ /* 0x000fea0003800000 */
[----:B------:R0:W5:Y:S01]  /*0d50*/  LDG.E R18, desc[UR4][R10.64] ;  /* 0x000000040a127981 */ /* 0x000162000c1e1900 */
[----:B------:R-:W-:Y:S05]  /*0d60*/  BRA `(.L_x_23) ;  /* 0x0000000400247947 */ /* 0x000fea0003800000 */
.L_x_22:
[----:B------:R0:W-:Y:S04]  /*0d70*/  STG.E desc[UR4][R2.64], R15 ;  /* 0x0000000f02007986 */ /* 0x0001e8000c101904 */
[----:B------:R-:W2:Y:S04]  /*0d80*/  LDG.E R18, desc[UR4][R10.64] ;  /* 0x000000040a127981 */ /* 0x000ea8000c1e1900 */
[----:B------:R-:W3:Y:S04]  /*0d90*/  LDG.E R22, desc[UR4][R10.64+0xc] ;  /* 0x00000c040a167981 */ /* 0x000ee8000c1e1900 */
[----:B------:R-:W4:Y:S04]  /*0da0*/  LDG.E R24, desc[UR4][R10.64+0x4] ;  /* 0x000004040a187981 */ /* 0x000f28000c1e1900 */
[----:B------:R-:W4:Y:S01]  /*0db0*/  LDG.E R26, desc[UR4][R4.64] ;  /* 0x00000004041a7981 */ /* 0x000f22000c1e1900 */
[----:B------:R-:W-:-:S03]  /*0dc0*/  PRMT R21, RZ, 0x7610, R21 ;  /* 0x00007610ff157816 */ /* 0x000fc60000000015 */
[----:B------:R0:W5:Y:S01]  /*0dd0*/  LDG.E R20, desc[UR4][R6.64+0x8] ;  /* 0x0000080406147981 */ /* 0x000162000c1e1900 */
[CC--:B--2---:R-:W-:Y:S02]  /*0de0*/  ISETP.NE.AND P5, PT, R18.reuse, R15.reuse, PT ;  /* 0x0000000f1200720c */ /* 0x0c4fe40003fa5270 */
[-C--:B------:R-:W-:Y:S02]  /*0df0*/  ISETP.NE.AND P0, PT, R18, R15.reuse, PT ;  /* 0x0000000f1200720c */ /* 0x080fe40003f05270 */
[CC--:B---3--:R-:W-:Y:S02]  /*0e00*/  ISETP.NE.AND P4, PT, R22.reuse, R15.reuse, PT ;  /* 0x0000000f1600720c */ /* 0x0c8fe40003f85270 */
[-C--:B------:R-:W-:Y:S02]  /*0e10*/  ISETP.NE.AND P1, PT, R22, R15.reuse, PT ;  /* 0x0000000f1600720c */ /* 0x080fe40003f25270 */
[-C--:B----4-:R-:W-:Y:S02]  /*0e20*/  ISETP.NE.AND P2, PT, R24, R15.reuse, PT ;  /* 0x0000000f1800720c */ /* 0x090fe40003f45270 */
[----:B------:R-:W-:-:S03]  /*0e30*/  ISETP.NE.AND P3, PT, R26, R15, PT ;  /* 0x0000000f1a00720c */ /* 0x000fc60003f65270 */
[----:B0-----:R-:W-:Y:S10]  /*0e40*/  @P5 BRA `(.L_x_24) ;  /* 0x0000000000185947 */ /* 0x001ff40003800000 */
[----:B------:R-:W2:Y:S02]  /*0e50*/  LDG.E R22, desc[UR4][R10.64+0x4] ;  /* 0x000004040a167981 */ /* 0x000ea4000c1e1900 */
[----:B--2---:R-:W-:-:S13]  /*0e60*/  ISETP.NE.AND P5, PT, R22, R15, PT ;  /* 0x0000000f1600720c */ /* 0x004fda0003fa5270 */
[----:B------:R-:W2:Y:S02]  /*0e70*/  @!P5 LDG.E R22, desc[UR4][R4.64] ;  /* 0x000000040416d981 */ /* 0x000ea4000c1e1900 */
[----:B--2---:R-:W-:-:S04]  /*0e80*/  @!P5 ISETP.NE.AND P6, PT, R22, R15, PT ;  /* 0x0000000f1600d20c */ /* 0x004fc80003fc5270 */
[----:B------:R-:W-:-:S04]  /*0e90*/  @!P5 SEL R22, RZ, 0x1, P6 ;  /* 0x00000001ff16d807 */ /* 0x000fc80003000000 */
[----:B------:R-:W-:-:S07]  /*0ea0*/  @!P5 PRMT R21, R22, 0x7610, R21 ;  /* 0x000076101615d816 */ /* 0x000fce0000000015 */
.L_x_24:
        /* <DEDUP_REMOVED lines=8> */
.L_x_25:
        /* <DEDUP_REMOVED lines=10> */
.L_x_26:
[----:B------:R-:W-:Y:S02]  /*0fd0*/  ISETP.NE.AND P4, PT, R18, R15, PT ;  /* 0x0000000f1200720c */ /* 0x000fe40003f85270 */
[----:B------:R-:W-:Y:S01]  /*0fe0*/  @!P1 SEL R21, R22, R21, !P0 ;  /* 0x0000001516159207 */ /* 0x000fe20004000000 */
[----:B------:R-:W-:Y:S10]  /*0ff0*/  @P2 BRA `(.L_x_27) ;  /* 0x0000000000182947 */ /* 0x000ff40003800000 */
[----:B------:R-:W2:Y:S02]  /*1000*/  LDG.E R22, desc[UR4][R6.64] ;  /* 0x0000000406167981 */ /* 0x000ea4000c1e1900 */
[----:B--2---:R-:W-:-:S13]  /*1010*/  ISETP.NE.AND P1, PT, R22, R15, PT ;  /* 0x0000000f1600720c */ /* 0x004fda0003f25270 */
[----:B------:R-:W2:Y:S02]  /*1020*/  @!P1 LDG.E R22, desc[UR4][R10.64+0x1c] ;  /* 0x00001c040a169981 */ /* 0x000ea4000c1e1900 */
[----:B--2---:R-:W-:-:S04]  /*1030*/  @!P1 ISETP.NE.AND P0, PT, R22, R15, PT ;  /* 0x0000000f1600920c */ /* 0x004fc80003f05270 */
[----:B------:R-:W-:-:S04]  /*1040*/  @!P1 SEL R22, R21, 0x1, P0 ;  /* 0x0000000115169807 */ /* 0x000fc80000000000 */
[----:B------:R-:W-:-:S07]  /*1050*/  @!P1 PRMT R21, R22, 0x7610, R21 ;  /* 0x0000761016159816 */ /* 0x000fce0000000015 */
.L_x_27:
[----:B------:R-:W-:Y:S05]  /*1060*/  @P3 BRA `(.L_x_28) ;  /* 0x0000000000183947 */ /* 0x000fea0003800000 */
[----:B------:R-:W2:Y:S02]  /*1070*/  LDG.E R22, desc[UR4][R6.64+0x4] ;  /* 0x0000040406167981 */ /* 0x000ea4000c1e1900 */
[----:B--2---:R-:W-:-:S13]  /*1080*/  ISETP.NE.AND P0, PT, R22, R15, PT ;  /* 0x0000000f1600720c */ /* 0x004fda0003f05270 */
[----:B------:R-:W-:Y:S05]  /*1090*/  @P0 BRA `(.L_x_28) ;  /* 0x00000000000c0947 */ /* 0x000fea0003800000 */
[----:B------:R-:W2:Y:S02]  /*10a0*/  LDG.E R22, desc[UR4][R6.64+0x10] ;  /* 0x0000100406167981 */ /* 0x000ea4000c1e1900 */
[----:B--2---:R-:W-:-:S04]  /*10b0*/  ISETP.NE.AND P0, PT, R22, R15, PT ;  /* 0x0000000f1600720c */ /* 0x004fc80003f05270 */
[----:B------:R-:W-:-:S09]  /*10c0*/  SEL R21, R21, 0x1, P0 ;  /* 0x0000000115157807 */ /* 0x000fd20000000000 */
.L_x_28:
[----:B------:R-:W-:Y:S05]  /*10d0*/  @P4 BRA `(.L_x_29) ;  /* 0x0000000000184947 */ /* 0x000fea0003800000 */
[----:B------:R-:W2:Y:S02]  /*10e0*/  LDG.E R22, desc[UR4][R6.64] ;  /* 0x0000000406167981 */ /* 0x000ea4000c1e1900 */
[----:B--2---:R-:W-:-:S13]  /*10f0*/  ISETP.NE.AND P0, PT, R22, R15, PT ;  /* 0x0000000f1600720c */ /* 0x004fda0003f05270 */
[----:B------:R-:W-:Y:S05]  /*1100*/  @P0 BRA `(.L_x_29) ;  /* 0x00000000000c0947 */ /* 0x000fea0003800000 */
[----:B------:R-:W2:Y:S02]  /*1110*/  LDG.E R22, desc[UR4][R6.64+0x10] ;  /* 0x0000100406167981 */ /* 0x000ea4000c1e1900 */
[----:B--2---:R-:W-:-:S04]  /*1120*/  ISETP.NE.AND P0, PT, R22, R15, PT ;  /* 0x0000000f1600720c */ /* 0x004fc80003f05270 */
[----:B------:R-:W-:-:S09]  /*1130*/  SEL R21, R21, 0x1, P0 ;  /* 0x0000000115157807 */ /* 0x000fd20000000000 */
.L_x_29:
[----:B------:R-:W-:Y:S05]  /*1140*/  @P3 BRA `(.L_x_30) ;  /* 0x00000000000c3947 */ /* 0x000fea0003800000 */
[----:B------:R-:W2:Y:S02]  /*1150*/  LDG.E R22, desc[UR4][R6.64] ;  /* 0x0000000406167981 */ /* 0x000ea4000c1e1900 */
[----:B--2---:R-:W-:-:S13]  /*1160*/  ISETP.NE.AND P0, PT, R22, R15, PT ;  /* 0x0000000f1600720c */ /* 0x004fda0003f05270 */
[----:B------:R-:W-:Y:S05]  /*1170*/  @!P0 BRA `(.L_x_31) ;  /* 0x0000000000108947 */ /* 0x000fea0003800000 */
.L_x_30:
[----:B------:R-:W-:-:S04]  /*1180*/  PRMT R15, R21, 0x9910, RZ ;  /* 0x00009910150f7816 */ /* 0x000fc800000000ff */
[----:B------:R-:W-:-:S13]  /*1190*/  ISETP.NE.AND P0, PT, R15, RZ, PT ;  /* 0x000000ff0f00720c */ /* 0x000fda0003f05270 */
[----:B------:R-:W-:Y:S05]  /*11a0*/  @!P0 BRA `(.L_x_32) ;  /* 0x0000000000108947 */ /* 0x000fea0003800000 */
[----:B------:R-:W-:Y:S05]  /*11b0*/  BRA `(.L_x_10) ;  /* 0x0000000000bc7947 */ /* 0x000fea0003800000 */
.L_x_31:
[----:B------:R-:W-:-:S04]  /*11c0*/  LOP3.LUT P0, RZ, R21, 0xff, RZ, 0xc0, !PT ;  /* 0x000000ff15ff7812 */ /* 0x000fc8000780c0ff */
[----:B------:R-:W-:-:S13]  /*11d0*/  ISETP.EQ.OR P0, PT, R20, R15, P0 ;  /* 0x0000000f1400720c */ /* 0x000fda0000702670 */
[----:B------:R-:W-:Y:S05]  /*11e0*/  @P0 BRA `(.L_x_10) ;  /* 0x0000000000b00947 */ /* 0x000fea0003800000 */
.L_x_32:
[----:B------:R1:W-:Y:S02]  /*11f0*/  STG.E desc[UR4][R2.64], RZ ;  /* 0x000000ff02007986 */ /* 0x0003e4000c101904 */
.L_x_23:
[----:B-----5:R-:W-:-:S13]  /*1200*/  ISETP.NE.AND P0, PT, R18, RZ, PT ;  /* 0x000000ff1200720c */ /* 0x020fda0003f05270 */
[----:B------:R-:W-:Y:S05]  /*1210*/  @!P0 BRA `(.L_x_33) ;  /* 0x0000000000788947 */ /* 0x000fea0003800000 */
[----:B-1----:R-:W2:Y:S02]  /*1220*/  LDG.E R2, desc[UR4][R10.64+0xc] ;  /* 0x00000c040a027981 */ /* 0x002ea4000c1e1900 */
[----:B--2---:R-:W-:-:S13]  /*1230*/  ISETP.NE.AND P0, PT, R2, RZ, PT ;  /* 0x000000ff0200720c */ /* 0x004fda0003f05270 */
[----:B------:R-:W-:Y:S05]  /*1240*/  @!P0 BRA `(.L_x_34) ;  /* 0x00000000003c8947 */ /* 0x000fea0003800000 */
[----:B------:R-:W2:Y:S02]  /*1250*/  LDG.E R2, desc[UR4][R6.64+0x8] ;  /* 0x0000080406027981 */ /* 0x000ea4000c1e1900 */
[----:B--2---:R-:W-:-:S13]  /*1260*/  ISETP.NE.AND P0, PT, R2, RZ, PT ;  /* 0x000000ff0200720c */ /* 0x004fda0003f05270 */
[----:B------:R-:W-:Y:S05]  /*1270*/  @P0 EXIT ;  /* 0x000000000000094d */ /* 0x000fea0003800000 */
[----:B------:R-:W2:Y:S01]  /*1280*/  LDG.E R6, desc[UR4][R6.64+0x10] ;  /* 0x0000100406067981 */ /* 0x000ea2000c1e1900 */
[----:B------:R-:W-:Y:S02]  /*1290*/  IMAD.MOV.U32 R4, RZ, RZ, R0 ;  /* 0x000000ffff047224 */ /* 0x000fe400078e0000 */
[----:B------:R-:W-:Y:S01]  /*12a0*/  IMAD.MOV.U32 R5, RZ, RZ, R17 ;  /* 0x000000ffff057224 */ /* 0x000fe200078e0011 */
[----:B--2---:R-:W-:-:S13]  /*12b0*/  ISETP.NE.AND P0, PT, R6, RZ, PT ;  /* 0x000000ff0600720c */ /* 0x004fda0003f05270 */
[----:B------:R-:W-:Y:S05]  /*12c0*/  @!P0 BRA `(.L_x_35) ;  /* 0x0000000000708947 */ /* 0x000fea0003800000 */
[----:B0-----:R-:W2:Y:S01]  /*12d0*/  LDG.E R10, desc[UR4][R10.64+0x1c] ;  /* 0x00001c040a0a7981 */ /* 0x001ea2000c1e1900 */
[----:B------:R-:W-:-:S05]  /*12e0*/  IADD3 R3, P1, PT, R8, 0x1c, RZ ;  /* 0x0000001c08037810 */ /* 0x000fca0007f3e0ff */
[----:B------:R-:W-:Y:S01]  /*12f0*/  IMAD.X R5, RZ, RZ, R9, P1 ;  /* 0x000000ffff057224 */ /* 0x000fe200008e0609 */
[----:B--2---:R-:W-:-:S04]  /*1300*/  ISETP.NE.AND P0, PT, R10, RZ, PT ;  /* 0x000000ff0a00720c */ /* 0x004fc80003f05270 */
[----:B------:R-:W-:Y:S02]  /*1310*/  SEL R4, R3, R12, !P0 ;  /* 0x0000000c03047207 */ /* 0x000fe40004000000 */
[----:B------:R-:W-:Y:S01]  /*1320*/  SEL R5, R5, R14, !P0 ;  /* 0x0000000e05057207 */ /* 0x000fe20004000000 */
[----:B------:R-:W-:Y:S06]  /*1330*/  BRA `(.L_x_35) ;  /* 0x0000000000547947 */ /* 0x000fec0003800000 */
.L_x_34:
[----:B------:R-:W2:Y:S01]  /*1340*/  LDG.E R0, desc[UR4][R6.64+0x4] ;  /* 0x0000040406007981 */ /* 0x000ea2000c1e1900 */
[----:B------:R-:W-:Y:S01]  /*1350*/  IADD3 R3, P1, PT, R8, 0xc, RZ ;  /* 0x0000000c08037810 */ /* 0x000fe20007f3e0ff */
[----:B------:R-:W-:Y:S02]  /*1360*/  IMAD.MOV.U32 R4, RZ, RZ, R16 ;  /* 0x000000ffff047224 */ /* 0x000fe400078e0010 */
[----:B------:R-:W-:Y:S02]  /*1370*/  IMAD.MOV.U32 R5, RZ, RZ, R19 ;  /* 0x000000ffff057224 */ /* 0x000fe400078e0013 */
[----:B------:R-:W-:Y:S01]  /*1380*/  IMAD.X R9, RZ, RZ, R9, P1 ;  /* 0x000000ffff097224 */ /* 0x000fe200008e0609 */
[----:B--2---:R-:W-:-:S13]  /*1390*/  ISETP.NE.AND P0, PT, R0, RZ, PT ;  /* 0x000000ff0000720c */ /* 0x004fda0003f05270 */
[----:B------:R-:W-:Y:S05]  /*13a0*/  @!P0 BRA `(.L_x_35) ;  /* 0x0000000000388947 */ /* 0x000fea0003800000 */
[----:B------:R-:W2:Y:S02]  /*13b0*/  LDG.E R0, desc[UR4][R6.64] ;  /* 0x0000000406007981 */ /* 0x000ea4000c1e1900 */
[----:B--2---:R-:W-:-:S04]  /*13c0*/  ISETP.NE.AND P0, PT, R0, RZ, PT ;  /* 0x000000ff0000720c */ /* 0x004fc80003f05270 */
[----:B------:R-:W-:Y:S02]  /*13d0*/  SEL R4, R6, R3, !P0 ;  /* 0x0000000306047207 */ /* 0x000fe40004000000 */
[----:B------:R-:W-:Y:S01]  /*13e0*/  SEL R5, R7, R9, !P0 ;  /* 0x0000000907057207 */ /* 0x000fe20004000000 */
[----:B------:R-:W-:Y:S06]  /*13f0*/  BRA `(.L_x_35) ;  /* 0x0000000000247947 */ /* 0x000fec0003800000 */
.L_x_33:
[----:B------:R-:W2:Y:S02]  /*1400*/  LDG.E R0, desc[UR4][R4.64] ;  /* 0x0000000404007981 */ /* 0x000ea4000c1e1900 */
[----:B--2---:R-:W-:-:S13]  /*1410*/  ISETP.NE.AND P0, PT, R0, RZ, PT ;  /* 0x000000ff0000720c */ /* 0x004fda0003f05270 */
[----:B------:R-:W-:Y:S05]  /*1420*/  @!P0 BRA `(.L_x_35) ;  /* 0x0000000000188947 */ /* 0x000fea0003800000 */
[----:B0-----:R-:W2:Y:S01]  /*1430*/  LDG.E R10, desc[UR4][R10.64+0x4] ;  /* 0x000004040a0a7981 */ /* 0x001ea2000c1e1900 */
[----:B-1----:R-:W-:-:S05]  /*1440*/  IADD3 R3, P1, PT, R8, 0x4, RZ ;  /* 0x0000000408037810 */ /* 0x002fca0007f3e0ff */
[----:B------:R-:W-:Y:S01]  /*1450*/  IMAD.X R0, RZ, RZ, R9, P1 ;  /* 0x000000ffff007224 */ /* 0x000fe200008e0609 */
[----:B--2---:R-:W-:-:S04]  /*1460*/  ISETP.NE.AND P0, PT, R10, RZ, PT ;  /* 0x000000ff0a00720c */ /* 0x004fc80003f05270 */
[----:B------:R-:W-:Y:S02]  /*1470*/  SEL R4, R3, R8, !P0 ;  /* 0x0000000803047207 */ /* 0x000fe40004000000 */
[----:B------:R-:W-:-:S07]  /*1480*/  SEL R5, R0, R9, !P0 ;  /* 0x0000000900057207 */ /* 0x000fce0004000000 */
.L_x_35:
[----:B------:R-:W-:Y:S01]  /*1490*/  STG.E desc[UR4][R4.64], R13 ;  /* 0x0000000d04007986 */ /* 0x000fe2000c101904 */
[----:B------:R-:W-:Y:S05]  /*14a0*/  EXIT ;  /* 0x000000000000794d */ /* 0x000fea0003800000 */
.L_x_10:
[----:B------:R-:W-:Y:S01]  /*14b0*/  STG.E desc[UR4][R2.64], R13 ;  /* 0x0000000d02007986 */ /* 0x000fe2000c101904 */
[----:B------:R-:W-:Y:S05]  /*14c0*/  EXIT ;  /* 0x000000000000794d */ /* 0x000fea0003800000 */
.L_x_36:
[----:B------:R-:W-:-:S00]  /*14d0*/  BRA `(.L_x_36) ;  /* 0xfffffffc00fc7947 */ /* 0x000fc0000383ffff */
[----:B------:R-:W-:-:S00]  /*14e0*/  NOP ;  /* 0x0000000000007918 */ /* 0x000fc00000000000 */
        /* <DEDUP_REMOVED lines=9> */
.L_x_41:


//--------------------- .text._Z10randomMovePiiy  --------------------------
	.section	.text._Z10randomMovePiiy,"ax",@progbits
	.align	128
        .global         _Z10randomMovePiiy
        .type           _Z10randomMovePiiy,@function
        .size           _Z10randomMovePiiy,(.L_x_42 - _Z10randomMovePiiy)
        .other          _Z10randomMovePiiy,@"STO_CUDA_ENTRY STV_DEFAULT"
_Z10randomMovePiiy:
.text._Z10randomMovePiiy:
        /* <DEDUP_REMOVED lines=8> */
[----:B------:R-:W0:Y:S01]  /*0080*/  LDCU.64 UR10, c[0x0][0x390] ;  /* 0x00007200ff0a77ac */ /* 0x000e220008000a00 */
[----:B------:R-:W1:Y:S01]  /*0090*/  LDC.64 R2, c[0x0][0x380] ;  /* 0x0000e000ff027b82 */ /* 0x000e620000000a00 */
[----:B0-----:R-:W-:-:S04]  /*00a0*/  ULOP3.LUT UR4, UR10, 0xaad26b49, URZ, 0x3c, !UPT ;  /* 0xaad26b490a047892 */ /* 0x001fc8000f8e3cff */
[----:B------:R-:W-:-:S04]  /*00b0*/  UIMAD UR4, UR4, 0x4182bed5, URZ ;  /* 0x4182bed5040478a4 */ /* 0x000fc8000f8e02ff */
[----:B------:R-:W-:Y:S02]  /*00c0*/  UIADD3 UR5, UPT, UPT, UR4, 0x75bcd15, URZ ;  /* 0x075bcd1504057890 */ /* 0x000fe4000fffe0ff */
[----:B------:R-:W-:Y:S02]  /*00d0*/  UIADD3 UR6, UPT, UPT, UR4, 0x583f19, URZ ;  /* 0x00583f1904067890 */ /* 0x000fe4000fffe0ff */
[----:B------:R-:W-:Y:S02]  /*00e0*/  USHF.R.U32.HI UR7, URZ, 0x2, UR5 ;  /* 0x00000002ff077899 */ /* 0x000fe40008011605 */
[----:B------:R-:W-:Y:S02]  /*00f0*/  USHF.L.U32 UR8, UR6, 0x4, URZ ;  /* 0x0000000406087899 */ /* 0x000fe400080006ff */
[----:B------:R-:W-:Y:S02]  /*0100*/  ULOP3.LUT UR7, UR7, UR5, URZ, 0x3c, !UPT ;  /* 0x0000000507077292 */ /* 0x000fe4000f8e3cff */
[----:B------:R-:W-:-:S02]  /*0110*/  ULOP3.LUT UR5, UR11, 0xf7dcefdd, URZ, 0x3c, !UPT ;  /* 0xf7dcefdd0b057892 */ /* 0x000fc4000f8e3cff */
[----:B------:R-:W-:Y:S02]  /*0120*/  USHF.L.U32 UR9, UR7, 0x1, URZ ;  /* 0x0000000107097899 */ /* 0x000fe400080006ff */
[----:B------:R-:W-:Y:S02]  /*0130*/  UIMAD UR5, UR5, -0x658354e5, UR4 ;  /* 0x9a7cab1b050578a4 */ /* 0x000fe4000f8e0204 */
[----:B------:R-:W-:-:S04]  /*0140*/  ULOP3.LUT UR8, UR6, UR8, UR9, 0x96, !UPT ;  /* 0x0000000806087292 */ /* 0x000fc8000f8e9609 */
[----:B------:R-:W-:Y:S01]  /*0150*/  ULOP3.LUT UR8, UR8, UR7, URZ, 0x3c, !UPT ;  /* 0x0000000708087292 */ /* 0x000fe2000f8e3cff */
[----:B------:R-:W0:Y:S03]  /*0160*/  LDCU.64 UR6, c[0x0][0x358] ;  /* 0x00006b00ff0677ac */ /* 0x000e260008000a00 */
[----:B------:R-:W-:-:S04]  /*0170*/  UIADD3 UR8, UPT, UPT, UR5, 0x6a788e, UR8 ;  /* 0x006a788e05087890 */ /* 0x000fc8000fffe008 */
[----:B------:R-:W-:-:S04]  /*0180*/  UIMAD.WIDE.U32 UR4, UR8, -0x55555555, URZ ;  /* 0xaaaaaaab080478a5 */ /* 0x000fc8000f8e00ff */
[----:B------:R-:W-:-:S04]  /*0190*/  USHF.R.U32.HI UR5, URZ, 0x1, UR5 ;  /* 0x00000001ff057899 */ /* 0x000fc80008011605 */
[----:B------:R-:W-:-:S06]  /*01a0*/  UIMAD UR5, UR5, -0x3, UR8 ;  /* 0xfffffffd050578a4 */ /* 0x000fcc000f8e0208 */
[----:B01----:R-:W-:-:S07]  /*01b0*/  IMAD.U32 R0, RZ, RZ, UR5 ;  /* 0x00000005ff007e24 */ /* 0x003fce000f8e00ff */
.L_x_38:
[----:B------:R-:W-:-:S04]  /*01c0*/  IMAD R5, R0, 0x3, RZ ;  /* 0x0000000300057824 */ /* 0x000fc800078e02ff */
[----:B------:R-:W-:-:S05]  /*01d0*/  IMAD.WIDE.U32 R4, R5, 0x4, R2 ;  /* 0x0000000405047825 */ /* 0x000fca00078e0002 */
[----:B------:R-:W2:Y:S02]  /*01e0*/  LDG.E R6, desc[UR6][R4.64] ;  /* 0x0000000604067981 */ /* 0x000ea4000c1e1900 */
[----:B--2---:R-:W-:-:S13]  /*01f0*/  ISETP.NE.AND P0, PT, R6, RZ, PT ;  /* 0x000000ff0600720c */ /* 0x004fda0003f05270 */
[----:B------:R-:W-:Y:S05]  /*0200*/  @!P0 BRA `(.L_x_37) ;  /* 0x0000000000188947 */ /* 0x000fea0003800000 */
[----:B------:R-:W-:-:S05]  /*0210*/  VIADD R0, R0, 0x1 ;  /* 0x0000000100007836 */ /* 0x000fca0000000000 */
[----:B------:R-:W-:-:S04]  /*0220*/  ISETP.NE.AND P0, PT, R0, 0x3, PT ;  /* 0x000000030000780c */ /* 0x000fc80003f05270 */
[----:B------:R-:W-:-:S04]  /*0230*/  SEL R0, R0, RZ, P0 ;  /* 0x000000ff00007207 */ /* 0x000fc80000000000 */
[----:B------:R-:W-:-:S13]  /*0240*/  ISETP.NE.AND P0, PT, R0, UR5, PT ;  /* 0x0000000500007c0c */ /* 0x000fda000bf05270 */
[----:B------:R-:W-:Y:S05]  /*0250*/  @P0 BRA `(.L_x_38) ;  /* 0xfffffffc00d80947 */ /* 0x000fea000383ffff */
[----:B------:R-:W-:Y:S05]  /*0260*/  EXIT ;  /* 0x000000000000794d */ /* 0x000fea0003800000 */
.L_x_37:
[----:B------:R-:W2:Y:S01]  /*0270*/  LDG.E R0, desc[UR6][R4.64+0x8] ;  /* 0x0000080604007981 */ /* 0x000ea2000c1e1900 */
[----:B------:R-:W0:Y:S01]  /*0280*/  LDC R9, c[0x0][0x388] ;  /* 0x0000e200ff097b82 */ /* 0x000e220000000800 */
[----:B------:R-:W-:-:S05]  /*0290*/  IADD3 R2, P1, PT, R4, 0x8, RZ ;  /* 0x0000000804027810 */ /* 0x000fca0007f3e0ff */
[----:B------:R-:W-:Y:S01]  /*02a0*/  IMAD.X R3, RZ, RZ, R5, P1 ;  /* 0x000000ffff037224 */ /* 0x000fe200008e0605 */
[----:B--2---:R-:W-:-:S13]  /*02b0*/  ISETP.NE.AND P0, PT, R0, RZ, PT ;  /* 0x000000ff0000720c */ /* 0x004fda0003f05270 */
[----:B0-----:R-:W-:Y:S05]  /*02c0*/  @!P0 BRA `(.L_x_39) ;  /* 0x0000000000188947 */ /* 0x001fea0003800000 */
[----:B------:R-:W2:Y:S01]  /*02d0*/  LDG.E R0, desc[UR6][R4.64+0x4] ;  /* 0x0000040604007981 */ /* 0x000ea2000c1e1900 */
[----:B------:R-:W-:-:S05]  /*02e0*/  IADD3 R3, P1, PT, R4, 0x4, RZ ;  /* 0x0000000404037810 */ /* 0x000fca0007f3e0ff */
[----:B------:R-:W-:Y:S01]  /*02f0*/  IMAD.X R7, RZ, RZ, R5, P1 ;  /* 0x000000ffff077224 */ /* 0x000fe200008e0605 */
[----:B--2---:R-:W-:-:S04]  /*0300*/  ISETP.NE.AND P0, PT, R0, RZ, PT ;  /* 0x000000ff0000720c */ /* 0x004fc80003f05270 */
[----:B------:R-:W-:Y:S02]  /*0310*/  SEL R2, R3, R4, !P0 ;  /* 0x0000000403027207 */ /* 0x000fe40004000000 */
[----:B------:R-:W-:-:S07]  /*0320*/  SEL R3, R7, R5, !P0 ;  /* 0x0000000507037207 */ /* 0x000fce0004000000 */
.L_x_39:
[----:B------:R-:W-:Y:S01]  /*0330*/  STG.E desc[UR6][R2.64], R9 ;  /* 0x0000000902007986 */ /* 0x000fe2000c101906 */
[----:B------:R-:W-:Y:S05]  /*0340*/  EXIT ;  /* 0x000000000000794d */ /* 0x000fea0003800000 */
.L_x_40:
        /* <DEDUP_REMOVED lines=11> */
.L_x_42:


//--------------------- .nv.global.init           --------------------------
	.section	.nv.global.init,"aw",@progbits
	.align	4
.nv.global.init:
	.type		mrg32k3aM1SubSeq,@object
	.size		mrg32k3aM1SubSeq,(mrg32k3aM2SubSeq - mrg32k3aM1SubSeq)
mrg32k3aM1SubSeq:
        /*0000*/ 	.byte	0x0b, 0xcc, 0xee, 0x04, 0x73, 0x29, 0x8b, 0x6f, 0xf6, 0x53, 0x03, 0xf6, 0x23, 0xf6, 0xea, 0xda
        /* <DEDUP_REMOVED lines=125> */
	.type		mrg32k3aM2SubSeq,@object
	.size		mrg32k3aM2SubSeq,(mrg32k3aM1 - mrg32k3aM2SubSeq)
mrg32k3aM2SubSeq:
        /* <DEDUP_REMOVED lines=126> */
	.type		mrg32k3aM1,@object
	.size		mrg32k3aM1,(mrg32k3aM1Seq - mrg32k3aM1)
mrg32k3aM1:
        /* <DEDUP_REMOVED lines=144> */
	.type		mrg32k3aM1Seq,@object
	.size		mrg32k3aM1Seq,(mrg32k3aM2 - mrg32k3aM1Seq)
mrg32k3aM1Seq:
        /* <DEDUP_REMOVED lines=144> */
	.type		mrg32k3aM2,@object
	.size		mrg32k3aM2,(mrg32k3aM2Seq - mrg32k3aM2)
mrg32k3aM2:
        /* <DEDUP_REMOVED lines=144> */
	.type		mrg32k3aM2Seq,@object
	.size		mrg32k3aM2Seq,(precalc_xorwow_matrix - mrg32k3aM2Seq)
mrg32k3aM2Seq:
        /* <DEDUP_REMOVED lines=144> */
	.type		precalc_xorwow_matrix,@object
	.size		precalc_xorwow_matrix,(precalc_xorwow_offset_matrix - precalc_xorwow_matrix)
precalc_xorwow_matrix:
        /* <DEDUP_REMOVED lines=6400> */
	.type		precalc_xorwow_offset_matrix,@object
	.size		precalc_xorwow_offset_matrix,(.L_1 - precalc_xorwow_offset_matrix)
precalc_xorwow_offset_matrix:
        /* <DEDUP_REMOVED lines=6400> */
.L_1:


//--------------------- .nv.shared.reserved.0     --------------------------
	.section	.nv.shared.reserved.0,"aw",@nobits
	.weak		__nv_reservedSMEM_offset_0_alias
	.size		__nv_reservedSMEM_offset_0_alias, 0, 64
	.other		__nv_reservedSMEM_offset_0_alias,@"STO_CUDA_RESERVED_SHARED STV_DEFAULT"
__nv_reservedSMEM_offset_0_alias:
	.zero		0
	.zero		64


//--------------------- .nv.constant0._Z13lookaheadMovePii --------------------------
	.section	.nv.constant0._Z13lookaheadMovePii,"a",@progbits
	.sectionflags	@""
	.align	4
.nv.constant0._Z13lookaheadMovePii:
	.zero		908


//--------------------- .nv.constant0._Z10randomMovePiiy --------------------------
	.section	.nv.constant0._Z10randomMovePiiy,"a",@progbits
	.sectionflags	@""
	.align	4
.nv.constant0._Z10randomMovePiiy:
	.zero		920


//--------------------- SYMBOLS --------------------------

	.type		.nv.reservedSmem.offset0,@object
	.size		.nv.reservedSmem.offset0,0x4
